def attn_fwd(
    Q,
    K,
    V,
    Out,
    Lse,
    sm_scale,
    stride_qz,
    stride_qh,
    stride_qm,
    stride_qk,
    stride_kz,
    stride_kh,
    stride_kn,
    stride_kk,
    stride_vz,
    stride_vh,
    stride_vn,
    stride_vk,
    stride_oz,
    stride_oh,
    stride_om,
    stride_ok,
    seqlen_q,
    seqlen_k,
    BLOCK_M: tl.constexpr,
    BLOCK_N: tl.constexpr,
    HEAD_DIM: tl.constexpr,
    CAUSAL: tl.constexpr,
):
    start_m = tl.program_id(0)
    off_hz = tl.program_id(1)
    q_off = off_hz * stride_qh
    k_off = off_hz * stride_kh
    v_off = off_hz * stride_vh
    offs_m = start_m * BLOCK_M + tl.arange(0, BLOCK_M)
    offs_d = tl.arange(0, HEAD_DIM)
    offs_n = tl.arange(0, BLOCK_N)
    q_ptrs = Q + q_off + offs_m[:, None] * stride_qm + offs_d[None, :] * stride_qk
    k_ptrs = K + k_off + offs_d[:, None] * stride_kk + offs_n[None, :] * stride_kn
    v_ptrs = V + v_off + offs_n[:, None] * stride_vn + offs_d[None, :] * stride_vk
    m_i = tl.full([BLOCK_M], float("-inf"), dtype=tl.float32)
    l_i = tl.zeros([BLOCK_M], dtype=tl.float32) + 1.0
    acc = tl.zeros([BLOCK_M, HEAD_DIM], dtype=tl.float32)
    q = tl.load(q_ptrs)
    acc, l_i, m_i = _attn_fwd_inner(
        acc,
        l_i,
        m_i,
        q,
        k_ptrs,
        v_ptrs,
        sm_scale,
        stride_kn,
        stride_vn,
        start_m,
        seqlen_k,
        BLOCK_M,
        BLOCK_N,
        HEAD_DIM,
        CAUSAL,
    )
    acc = acc / l_i[:, None]
    lse = m_i + tl.math.log2(l_i) / 1.4426950408889634
    o_ptrs = (
        Out
        + off_hz * stride_oh
        + offs_m[:, None] * stride_om
        + offs_d[None, :] * stride_ok
    )
    tl.store(o_ptrs, acc.to(Out.dtype.element_ty))
    tl.store(Lse + off_hz * seqlen_q + offs_m, lse)

# config = {"BLOCK_M": 128, "BLOCK_N": 32, "HEAD_DIM": 32, "arch": "sm_80", "causal": false, "dtype": "fp16", "num_stages": 2, "num_warps": 8}
# arch = sm_80


// ===== COMPILED SASS (sm_80) =====

	.target	sm_80

	.elftype	@"ET_EXEC"


//--------------------- .note.nv.tkinfo           --------------------------
	.section	.note.nv.tkinfo,"",@"SHT_NOTE"
	.sectionflags	@"SHF_NOTE_NV_TKINFO"
	.tkinfo
        /*0018*/ 	.word	0x00000002
        /*0030*/ 	.string	""
        /*0030*/ 	.string	"ptxas"
        /*0030*/ 	.string	"Cuda compilation tools, release 13.0, V13.0.88"
        /*0030*/ 	.string	"Build cuda_13.0.r13.0/compiler.36424714_0"
        /*0030*/ 	.string	"-v  -suppress-debug-info  -lineinfo  -arch sm_80 "



//--------------------- .note.nv.cuinfo           --------------------------
	.section	.note.nv.cuinfo,"",@"SHT_NOTE"
	.sectionflags	@"SHF_NOTE_NV_CUINFO"
        /*0018*/ 	.short	0x0002
        /*001a*/ 	.short	0x0050
        /*001c*/ 	.short	0x0082
	.zero		2


//--------------------- .nv.info                  --------------------------
	.section	.nv.info,"",@"SHT_CUDA_INFO"
	.align	4


	//----- nvinfo : EIATTR_REGCOUNT
	.align		4
        /*0000*/ 	.byte	0x04, 0x2f
        /*0002*/ 	.short	(.L_2 - .L_1)
	.align		4
.L_1:
        /*0004*/ 	.word	index@(attn_fwd)
        /*0008*/ 	.word	0x00000058


	//----- nvinfo : EIATTR_FRAME_SIZE
	.align		4
.L_2:
        /*000c*/ 	.byte	0x04, 0x11
        /*000e*/ 	.short	(.L_4 - .L_3)
	.align		4
.L_3:
        /*0010*/ 	.word	index@(attn_fwd)
        /*0014*/ 	.word	0x00000000


	//----- nvinfo : EIATTR_MIN_STACK_SIZE
	.align		4
.L_4:
        /*0018*/ 	.byte	0x04, 0x12
        /*001a*/ 	.short	(.L_6 - .L_5)
	.align		4
.L_5:
        /*001c*/ 	.word	index@(attn_fwd)
        /*0020*/ 	.word	0x00000000
.L_6:


//--------------------- .nv.info.attn_fwd         --------------------------
	.section	.nv.info.attn_fwd,"",@"SHT_CUDA_INFO"
	.sectionflags	@""
	.align	4


	//----- nvinfo : EIATTR_CUDA_API_VERSION
	.align		4
        /*0000*/ 	.byte	0x04, 0x37
        /*0002*/ 	.short	(.L_8 - .L_7)
.L_7:
        /*0004*/ 	.word	0x00000082


	//----- nvinfo : EIATTR_SW2861232_WAR
	.align		4
.L_8:
        /*0008*/ 	.byte	0x01, 0x35
	.zero		2


	//----- nvinfo : EIATTR_PARAM_CBANK
	.align		4
        /*000c*/ 	.byte	0x04, 0x0a
        /*000e*/ 	.short	(.L_10 - .L_9)
	.align		4
.L_9:
        /*0010*/ 	.word	index@(.nv.constant0.attn_fwd)
        /*0014*/ 	.short	0x0160
        /*0016*/ 	.short	0x0088


	//----- nvinfo : EIATTR_CBANK_PARAM_SIZE
	.align		4
.L_10:
        /*0018*/ 	.byte	0x03, 0x19
        /*001a*/ 	.short	0x0088


	//----- nvinfo : EIATTR_KPARAM_INFO
	.align		4
        /*001c*/ 	.byte	0x04, 0x17
        /*001e*/ 	.short	(.L_12 - .L_11)
.L_11:
        /*0020*/ 	.word	0x00000000
        /*0024*/ 	.short	0x0019
        /*0026*/ 	.short	0x0080
        /*0028*/ 	.byte	0x00, 0xf4, 0x21, 0x00


	//----- nvinfo : EIATTR_KPARAM_INFO
	.align		4
.L_12:
        /*002c*/ 	.byte	0x04, 0x17
        /*002e*/ 	.short	(.L_14 - .L_13)
.L_13:
        /*0030*/ 	.word	0x00000000
        /*0034*/ 	.short	0x0018
        /*0036*/ 	.short	0x0078
        /*0038*/ 	.byte	0x00, 0xf4, 0x21, 0x00


	//----- nvinfo : EIATTR_KPARAM_INFO
	.align		4
.L_14:
        /*003c*/ 	.byte	0x04, 0x17
        /*003e*/ 	.short	(.L_16 - .L_15)
.L_15:
        /*0040*/ 	.word	0x00000000
        /*0044*/ 	.short	0x0017
        /*0046*/ 	.short	0x0070
        /*0048*/ 	.byte	0x00, 0xf0, 0x11, 0x00


	//----- nvinfo : EIATTR_KPARAM_INFO
	.align		4
.L_16:
        /*004c*/ 	.byte	0x04, 0x17
        /*004e*/ 	.short	(.L_18 - .L_17)
.L_17:
        /*0050*/ 	.word	0x00000000
        /*0054*/ 	.short	0x0016
        /*0056*/ 	.short	0x006c
        /*0058*/ 	.byte	0x00, 0xf0, 0x11, 0x00


	//----- nvinfo : EIATTR_KPARAM_INFO
	.align		4
.L_18:
        /*005c*/ 	.byte	0x04, 0x17
        /*005e*/ 	.short	(.L_20 - .L_19)
.L_19:
        /*0060*/ 	.word	0x00000000
        /*0064*/ 	.short	0x0015
        /*0066*/ 	.short	0x0068
        /*0068*/ 	.byte	0x00, 0xf0, 0x11, 0x00


	//----- nvinfo : EIATTR_KPARAM_INFO
	.align		4
.L_20:
        /*006c*/ 	.byte	0x04, 0x17
        /*006e*/ 	.short	(.L_22 - .L_21)
.L_21:
        /*0070*/ 	.word	0x00000000
        /*0074*/ 	.short	0x0014
        /*0076*/ 	.short	0x0064
        /*0078*/ 	.byte	0x00, 0xf0, 0x11, 0x00


	//----- nvinfo : EIATTR_KPARAM_INFO
	.align		4
.L_22:
        /*007c*/ 	.byte	0x04, 0x17
        /*007e*/ 	.short	(.L_24 - .L_23)
.L_23:
        /*0080*/ 	.word	0x00000000
        /*0084*/ 	.short	0x0013
        /*0086*/ 	.short	0x0060
        /*0088*/ 	.byte	0x00, 0xf0, 0x11, 0x00


	//----- nvinfo : EIATTR_KPARAM_INFO
	.align		4
.L_24:
        /*008c*/ 	.byte	0x04, 0x17
        /*008e*/ 	.short	(.L_26 - .L_25)
.L_25:
        /*0090*/ 	.word	0x00000000
        /*0094*/ 	.short	0x0012
        /*0096*/ 	.short	0x005c
        /*0098*/ 	.byte	0x00, 0xf0, 0x11, 0x00


	//----- nvinfo : EIATTR_KPARAM_INFO
	.align		4
.L_26:
        /*009c*/ 	.byte	0x04, 0x17
        /*009e*/ 	.short	(.L_28 - .L_27)
.L_27:
        /*00a0*/ 	.word	0x00000000
        /*00a4*/ 	.short	0x0011
        /*00a6*/ 	.short	0x0058
        /*00a8*/ 	.byte	0x00, 0xf0, 0x11, 0x00


	//----- nvinfo : EIATTR_KPARAM_INFO
	.align		4
.L_28:
        /*00ac*/ 	.byte	0x04, 0x17
        /*00ae*/ 	.short	(.L_30 - .L_29)
.L_29:
        /*00b0*/ 	.word	0x00000000
        /*00b4*/ 	.short	0x0010
        /*00b6*/ 	.short	0x0054
        /*00b8*/ 	.byte	0x00, 0xf0, 0x11, 0x00


	//----- nvinfo : EIATTR_KPARAM_INFO
	.align		4
.L_30:
        /*00bc*/ 	.byte	0x04, 0x17
        /*00be*/ 	.short	(.L_32 - .L_31)
.L_31:
        /*00c0*/ 	.word	0x00000000
        /*00c4*/ 	.short	0x000f
        /*00c6*/ 	.short	0x0050
        /*00c8*/ 	.byte	0x00, 0xf0, 0x11, 0x00


	//----- nvinfo : EIATTR_KPARAM_INFO
	.align		4
.L_32:
        /*00cc*/ 	.byte	0x04, 0x17
        /*00ce*/ 	.short	(.L_34 - .L_33)
.L_33:
        /*00d0*/ 	.word	0x00000000
        /*00d4*/ 	.short	0x000e
        /*00d6*/ 	.short	0x004c
        /*00d8*/ 	.byte	0x00, 0xf0, 0x11, 0x00


	//----- nvinfo : EIATTR_KPARAM_INFO
	.align		4
.L_34:
        /*00dc*/ 	.byte	0x04, 0x17
        /*00de*/ 	.short	(.L_36 - .L_35)
.L_35:
        /*00e0*/ 	.word	0x00000000
        /*00e4*/ 	.short	0x000d
        /*00e6*/ 	.short	0x0048
        /*00e8*/ 	.byte	0x00, 0xf0, 0x11, 0x00


	//----- nvinfo : EIATTR_KPARAM_INFO
	.align		4
.L_36:
        /*00ec*/ 	.byte	0x04, 0x17
        /*00ee*/ 	.short	(.L_38 - .L_37)
.L_37:
        /*00f0*/ 	.word	0x00000000
        /*00f4*/ 	.short	0x000c
        /*00f6*/ 	.short	0x0044
        /*00f8*/ 	.byte	0x00, 0xf0, 0x11, 0x00


	//----- nvinfo : EIATTR_KPARAM_INFO
	.align		4
.L_38:
        /*00fc*/ 	.byte	0x04, 0x17
        /*00fe*/ 	.short	(.L_40 - .L_39)
.L_39:
        /*0100*/ 	.word	0x00000000
        /*0104*/ 	.short	0x000b
        /*0106*/ 	.short	0x0040
        /*0108*/ 	.byte	0x00, 0xf0, 0x11, 0x00


	//----- nvinfo : EIATTR_KPARAM_INFO
	.align		4
.L_40:
        /*010c*/ 	.byte	0x04, 0x17
        /*010e*/ 	.short	(.L_42 - .L_41)
.L_41:
        /*0110*/ 	.word	0x00000000
        /*0114*/ 	.short	0x000a
        /*0116*/ 	.short	0x003c
        /*0118*/ 	.byte	0x00, 0xf0, 0x11, 0x00


	//----- nvinfo : EIATTR_KPARAM_INFO
	.align		4
.L_42:
        /*011c*/ 	.byte	0x04, 0x17
        /*011e*/ 	.short	(.L_44 - .L_43)
.L_43:
        /*0120*/ 	.word	0x00000000
        /*0124*/ 	.short	0x0009
        /*0126*/ 	.short	0x0038
        /*0128*/ 	.byte	0x00, 0xf0, 0x11, 0x00


	//----- nvinfo : EIATTR_KPARAM_INFO
	.align		4
.L_44:
        /*012c*/ 	.byte	0x04, 0x17
        /*012e*/ 	.short	(.L_46 - .L_45)
.L_45:
        /*0130*/ 	.word	0x00000000
        /*0134*/ 	.short	0x0008
        /*0136*/ 	.short	0x0034
        /*0138*/ 	.byte	0x00, 0xf0, 0x11, 0x00


	//----- nvinfo : EIATTR_KPARAM_INFO
	.align		4
.L_46:
        /*013c*/ 	.byte	0x04, 0x17
        /*013e*/ 	.short	(.L_48 - .L_47)
.L_47:
        /*0140*/ 	.word	0x00000000
        /*0144*/ 	.short	0x0007
        /*0146*/ 	.short	0x0030
        /*0148*/ 	.byte	0x00, 0xf0, 0x11, 0x00


	//----- nvinfo : EIATTR_KPARAM_INFO
	.align		4
.L_48:
        /*014c*/ 	.byte	0x04, 0x17
        /*014e*/ 	.short	(.L_50 - .L_49)
.L_49:
        /*0150*/ 	.word	0x00000000
        /*0154*/ 	.short	0x0006
        /*0156*/ 	.short	0x002c
        /*0158*/ 	.byte	0x00, 0xf0, 0x11, 0x00


	//----- nvinfo : EIATTR_KPARAM_INFO
	.align		4
.L_50:
        /*015c*/ 	.byte	0x04, 0x17
        /*015e*/ 	.short	(.L_52 - .L_51)
.L_51:
        /*0160*/ 	.word	0x00000000
        /*0164*/ 	.short	0x0005
        /*0166*/ 	.short	0x0028
        /*0168*/ 	.byte	0x00, 0xf0, 0x11, 0x00


	//----- nvinfo : EIATTR_KPARAM_INFO
	.align		4
.L_52:
        /*016c*/ 	.byte	0x04, 0x17
        /*016e*/ 	.short	(.L_54 - .L_53)
.L_53:
        /*0170*/ 	.word	0x00000000
        /*0174*/ 	.short	0x0004
        /*0176*/ 	.short	0x0020
        /*0178*/ 	.byte	0x00, 0xf4, 0x21, 0x00


	//----- nvinfo : EIATTR_KPARAM_INFO
	.align		4
.L_54:
        /*017c*/ 	.byte	0x04, 0x17
        /*017e*/ 	.short	(.L_56 - .L_55)
.L_55:
        /*0180*/ 	.word	0x00000000
        /*0184*/ 	.short	0x0003
        /*0186*/ 	.short	0x0018
        /*0188*/ 	.byte	0x00, 0xf4, 0x21, 0x00


	//----- nvinfo : EIATTR_KPARAM_INFO
	.align		4
.L_56:
        /*018c*/ 	.byte	0x04, 0x17
        /*018e*/ 	.short	(.L_58 - .L_57)
.L_57:
        /*0190*/ 	.word	0x00000000
        /*0194*/ 	.short	0x0002
        /*0196*/ 	.short	0x0010
        /*0198*/ 	.byte	0x00, 0xf4, 0x21, 0x00


	//----- nvinfo : EIATTR_KPARAM_INFO
	.align		4
.L_58:
        /*019c*/ 	.byte	0x04, 0x17
        /*019e*/ 	.short	(.L_60 - .L_59)
.L_59:
        /*01a0*/ 	.word	0x00000000
        /*01a4*/ 	.short	0x0001
        /*01a6*/ 	.short	0x0008
        /*01a8*/ 	.byte	0x00, 0xf4, 0x21, 0x00


	//----- nvinfo : EIATTR_KPARAM_INFO
	.align		4
.L_60:
        /*01ac*/ 	.byte	0x04, 0x17
        /*01ae*/ 	.short	(.L_62 - .L_61)
.L_61:
        /*01b0*/ 	.word	0x00000000
        /*01b4*/ 	.short	0x0000
        /*01b6*/ 	.short	0x0000
        /*01b8*/ 	.byte	0x00, 0xf4, 0x21, 0x00


	//----- nvinfo : EIATTR_MAXREG_COUNT
	.align		4
.L_62:
        /*01bc*/ 	.byte	0x03, 0x1b
        /*01be*/ 	.short	0x00ff


	//----- nvinfo : EIATTR_NUM_BARRIERS
	.align		4
        /*01c0*/ 	.byte	0x02, 0x4c
        /*01c2*/ 	.byte	0x01
	.zero		1


	//----- nvinfo : EIATTR_MERCURY_ISA_VERSION
	.align		4
        /*01c4*/ 	.byte	0x03, 0x5f
        /*01c6*/ 	.short	0x0000


	//----- nvinfo : EIATTR_COOP_GROUP_MASK_REGIDS
	.align		4
        /*01c8*/ 	.byte	0x04, 0x29
        /*01ca*/ 	.short	(.L_64 - .L_63)


	//   ....[0]....
.L_63:
        /*01cc*/ 	.word	0xffffffff


	//   ....[1]....
        /*01d0*/ 	.word	0xffffffff


	//   ....[2]....
        /*01d4*/ 	.word	0xffffffff


	//   ....[3]....
        /*01d8*/ 	.word	0xffffffff


	//   ....[4]....
        /*01dc*/ 	.word	0xffffffff


	//   ....[5]....
        /*01e0*/ 	.word	0xffffffff


	//   ....[6]....
        /*01e4*/ 	.word	0xffffffff


	//   ....[7]....
        /*01e8*/ 	.word	0xffffffff


	//----- nvinfo : EIATTR_COOP_GROUP_INSTR_OFFSETS
	.align		4
.L_64:
        /*01ec*/ 	.byte	0x04, 0x28
        /*01ee*/ 	.short	(.L_66 - .L_65)


	//   ....[0]....
.L_65:
        /*01f0*/ 	.word	0x000010a0


	//   ....[1]....
        /*01f4*/ 	.word	0x000010e0


	//   ....[2]....
        /*01f8*/ 	.word	0x00001100


	//   ....[3]....
        /*01fc*/ 	.word	0x00001120


	//   ....[4]....
        /*0200*/ 	.word	0x000017b0


	//   ....[5]....
        /*0204*/ 	.word	0x000017c0


	//   ....[6]....
        /*0208*/ 	.word	0x00001820


	//   ....[7]....
        /*020c*/ 	.word	0x00001830


	//----- nvinfo : EIATTR_EXIT_INSTR_OFFSETS
	.align		4
.L_66:
        /*0210*/ 	.byte	0x04, 0x1c
        /*0212*/ 	.short	(.L_68 - .L_67)


	//   ....[0]....
.L_67:
        /*0214*/ 	.word	0x000028a0


	//   ....[1]....
        /*0218*/ 	.word	0x00002940


	//----- nvinfo : EIATTR_REQNTID
	.align		4
.L_68:
        /*021c*/ 	.byte	0x04, 0x10
        /*021e*/ 	.short	(.L_70 - .L_69)
.L_69:
        /*0220*/ 	.word	0x00000100
        /*0224*/ 	.word	0x00000001
        /*0228*/ 	.word	0x00000001
.L_70:


//--------------------- .nv.callgraph             --------------------------
	.section	.nv.callgraph,"",@"SHT_CUDA_CALLGRAPH"
	.align	4
	.sectionentsize	8
	.align		4
        /*0000*/ 	.word	0x00000000
	.align		4
        /*0004*/ 	.word	0xffffffff
	.align		4
        /*0008*/ 	.word	0x00000000
	.align		4
        /*000c*/ 	.word	0xfffffffe
	.align		4
        /*0010*/ 	.word	0x00000000
	.align		4
        /*0014*/ 	.word	0xfffffffd
	.align		4
        /*0018*/ 	.word	0x00000000
	.align		4
        /*001c*/ 	.word	0xfffffffc


//--------------------- .nv.rel.action            --------------------------
	.section	.nv.rel.action,"",@"SHT_CUDA_RELOCINFO"
	.align	8
	.sectionentsize	8
        /*0000*/ 	.byte	0x73, 0x00, 0x00, 0x00, 0x00, 0x00, 0x00, 0x00, 0x00, 0x00, 0x00, 0x11, 0x25, 0x00, 0x05, 0x36


//--------------------- .nv.constant4             --------------------------
	.section	.nv.constant4,"a",@progbits
	.align	8
	.align		8
.nv.constant4:
        /*0000*/ 	.dword	_$_str


//--------------------- .nv.constant0.attn_fwd    --------------------------
	.section	.nv.constant0.attn_fwd,"a",@progbits
	.sectionflags	@""
	.align	4
.nv.constant0.attn_fwd:
	.zero		488


//--------------------- .text.attn_fwd            --------------------------
	.section	.text.attn_fwd,"ax",@progbits
	.sectioninfo	@"SHI_REGISTERS=88"
	.align	128
        .global         attn_fwd
        .type           attn_fwd,@function
        .size           attn_fwd,(.L_x_3 - attn_fwd)
        .other          attn_fwd,@"STO_CUDA_ENTRY STV_DEFAULT"
attn_fwd:
.text.attn_fwd:
[----:B------:R-:W-:Y:S02]  /*0000*/  MOV R1, c[0x0][0x28] ;  /* 0x00000a0000017a02 */ /* 0x000fe40000000f00 */
[----:B------:R-:W0:Y:S01]  /*0010*/  S2R R0, SR_TID.X ;  /* 0x0000000000007919 */ /* 0x000e220000002100 */
[----:B------:R-:W-:Y:S01]  /*0020*/  MOV R34, c[0x0][0x198] ;  /* 0x0000660000227a02 */ /* 0x000fe20000000f00 */
[----:B------:R-:W-:Y:S02]  /*0030*/  ULDC.64 UR4, c[0x0][0x118] ;  /* 0x0000460000047ab9 */ /* 0x000fe40000000a00 */
[----:B------:R-:W1:Y:S04]  /*0040*/  S2R R4, SR_CTAID.X ;  /* 0x0000000000047919 */ /* 0x000e680000002500 */
[----:B------:R-:W2:Y:S01]  /*0050*/  S2R R2, SR_CTAID.Y ;  /* 0x0000000000027919 */ /* 0x000ea20000002600 */
[----:B0-----:R-:W-:Y:S02]  /*0060*/  LOP3.LUT R3, R0, 0x7f, RZ, 0xc0, !PT ;  /* 0x0000007f00037812 */ /* 0x001fe400078ec0ff */
[----:B------:R-:W-:-:S03]  /*0070*/  SHF.R.U32.HI R58, RZ, 0x7, R0 ;  /* 0x00000007ff3a7819 */ /* 0x000fc60000011600 */
[----:B-1----:R-:W-:Y:S01]  /*0080*/  IMAD R59, R4, 0x80, R3 ;  /* 0x00000080043b7824 */ /* 0x002fe200078e0203 */
[----:B------:R-:W-:Y:S01]  /*0090*/  SGXT.U32 R58, R58, 0x1 ;  /* 0x000000013a3a781a */ /* 0x000fe20000000000 */
[----:B--2---:R-:W-:Y:S02]  /*00a0*/  IMAD R4, R2, c[0x0][0x190], RZ ;  /* 0x0000640002047a24 */ /* 0x004fe400078e02ff */
[----:B------:R-:W-:Y:S02]  /*00b0*/  IMAD R6, R59, c[0x0][0x194], RZ ;  /* 0x000065003b067a24 */ /* 0x000fe400078e02ff */
[----:B------:R-:W-:Y:S02]  /*00c0*/  IMAD R9, R58, c[0x0][0x198], RZ ;  /* 0x000066003a097a24 */ /* 0x000fe400078e02ff */
[----:B------:R-:W-:Y:S01]  /*00d0*/  IMAD.SHL.U32 R5, R4, 0x2, RZ ;  /* 0x0000000204057824 */ /* 0x000fe200078e00ff */
[----:B------:R-:W-:Y:S01]  /*00e0*/  SHF.L.U32 R8, R6, 0x1, RZ ;  /* 0x0000000106087819 */ /* 0x000fe200000006ff */
[----:B------:R-:W-:-:S02]  /*00f0*/  IMAD R10, R34, 0x2, R9 ;  /* 0x00000002220a7824 */ /* 0x000fc400078e0209 */
[----:B------:R-:W-:Y:S01]  /*0100*/  IMAD.HI R4, R4, 0x2, RZ ;  /* 0x0000000204047827 */ /* 0x000fe200078e02ff */
[----:B------:R-:W-:Y:S02]  /*0110*/  IADD3 R30, P0, P1, R8, c[0x0][0x160], R5 ;  /* 0x00005800081e7a10 */ /* 0x000fe4000791e005 */
[----:B------:R-:W-:Y:S01]  /*0120*/  LEA R11, R34, R10, 0x1 ;  /* 0x0000000a220b7211 */ /* 0x000fe200078e08ff */
[----:B------:R-:W-:-:S04]  /*0130*/  IMAD.HI R7, R6, 0x2, RZ ;  /* 0x0000000206077827 */ /* 0x000fc800078e02ff */
[----:B------:R-:W-:Y:S01]  /*0140*/  IMAD R13, R34, 0x2, R11 ;  /* 0x00000002220d7824 */ /* 0x000fe200078e020b */
[----:B------:R-:W-:Y:S02]  /*0150*/  IADD3.X R32, R7, c[0x0][0x164], R4, P0, P1 ;  /* 0x0000590007207a10 */ /* 0x000fe400007e2404 */
[CC--:B------:R-:W-:Y:S02]  /*0160*/  LEA R4, P0, R9.reuse, R30.reuse, 0x1 ;  /* 0x0000001e09047211 */ /* 0x0c0fe400078008ff */
[----:B------:R-:W-:Y:S02]  /*0170*/  LEA R6, P1, R10, R30, 0x1 ;  /* 0x0000001e0a067211 */ /* 0x000fe400078208ff */
[----:B------:R-:W-:Y:S02]  /*0180*/  LEA.HI.X.SX32 R5, R9, R32, 0x1, P0 ;  /* 0x0000002009057211 */ /* 0x000fe400000f0eff */
[----:B------:R-:W-:Y:S02]  /*0190*/  LEA R8, P0, R11, R30, 0x1 ;  /* 0x0000001e0b087211 */ /* 0x000fe400078008ff */
[----:B------:R-:W-:Y:S01]  /*01a0*/  LEA R14, R34, R13, 0x1 ;  /* 0x0000000d220e7211 */ /* 0x000fe200078e08ff */
[----:B------:R0:W2:Y:S01]  /*01b0*/  LDG.E.U16 R20, [R4.64] ;  /* 0x0000000404147981 */ /* 0x0000a2000c1e1500 */
[----:B------:R-:W-:-:S02]  /*01c0*/  LEA.HI.X.SX32 R7, R10, R32, 0x1, P1 ;  /* 0x000000200a077211 */ /* 0x000fc400008f0eff */
[----:B------:R-:W-:Y:S01]  /*01d0*/  LEA.HI.X.SX32 R9, R11, R32, 0x1, P0 ;  /* 0x000000200b097211 */ /* 0x000fe200000f0eff */
[----:B------:R-:W-:Y:S01]  /*01e0*/  IMAD R15, R34, 0x2, R14 ;  /* 0x00000002220f7824 */ /* 0x000fe200078e020e */
[CC--:B------:R-:W-:Y:S01]  /*01f0*/  LEA R10, P0, R13.reuse, R30.reuse, 0x1 ;  /* 0x0000001e0d0a7211 */ /* 0x0c0fe200078008ff */
[----:B------:R1:W3:Y:S01]  /*0200*/  LDG.E.U16 R21, [R6.64] ;  /* 0x0000000406157981 */ /* 0x0002e2000c1e1500 */
[C---:B------:R-:W-:Y:S02]  /*0210*/  LEA R12, P1, R14.reuse, R30, 0x1 ;  /* 0x0000001e0e0c7211 */ /* 0x040fe400078208ff */
[-C--:B------:R-:W-:Y:S01]  /*0220*/  LEA.HI.X.SX32 R11, R13, R32.reuse, 0x1, P0 ;  /* 0x000000200d0b7211 */ /* 0x080fe200000f0eff */
[----:B------:R4:W5:Y:S01]  /*0230*/  LDG.E.U16 R22, [R8.64] ;  /* 0x0000000408167981 */ /* 0x000962000c1e1500 */
[----:B------:R-:W-:Y:S02]  /*0240*/  LEA.HI.X.SX32 R13, R14, R32, 0x1, P1 ;  /* 0x000000200e0d7211 */ /* 0x000fe400008f0eff */
[----:B------:R-:W-:Y:S01]  /*0250*/  LEA R14, R34, R15, 0x1 ;  /* 0x0000000f220e7211 */ /* 0x000fe200078e08ff */
[----:B------:R4:W3:Y:S01]  /*0260*/  LDG.E.U16 R23, [R10.64] ;  /* 0x000000040a177981 */ /* 0x0008e2000c1e1500 */
[----:B0-----:R-:W-:-:S03]  /*0270*/  LEA R4, P0, R15, R30, 0x1 ;  /* 0x0000001e0f047211 */ /* 0x001fc600078008ff */
[----:B------:R-:W-:Y:S01]  /*0280*/  IMAD R16, R34, 0x2, R14 ;  /* 0x0000000222107824 */ /* 0x000fe200078e020e */
[----:B------:R-:W-:Y:S01]  /*0290*/  LEA.HI.X.SX32 R5, R15, R32, 0x1, P0 ;  /* 0x000000200f057211 */ /* 0x000fe200000f0eff */
[----:B------:R0:W3:Y:S01]  /*02a0*/  LDG.E.U16 R24, [R12.64] ;  /* 0x000000040c187981 */ /* 0x0000e2000c1e1500 */
[----:B-1----:R-:W-:Y:S02]  /*02b0*/  LEA R6, P0, R14, R30, 0x1 ;  /* 0x0000001e0e067211 */ /* 0x002fe400078008ff */
[----:B------:R-:W-:Y:S01]  /*02c0*/  LEA R15, R34, R16, 0x1 ;  /* 0x00000010220f7211 */ /* 0x000fe200078e08ff */
[----:B------:R1:W5:Y:S01]  /*02d0*/  LDG.E.U16 R25, [R4.64] ;  /* 0x0000000404197981 */ /* 0x000362000c1e1500 */
[----:B------:R-:W-:-:S03]  /*02e0*/  LEA.HI.X.SX32 R7, R14, R32, 0x1, P0 ;  /* 0x000000200e077211 */ /* 0x000fc600000f0eff */
[C---:B------:R-:W-:Y:S01]  /*02f0*/  IMAD R14, R34.reuse, 0x2, R15 ;  /* 0x00000002220e7824 */ /* 0x040fe200078e020f */
[----:B----4-:R-:W-:Y:S01]  /*0300*/  LEA R10, P1, R15, R30, 0x1 ;  /* 0x0000001e0f0a7211 */ /* 0x010fe200078208ff */
[----:B------:R4:W5:Y:S03]  /*0310*/  LDG.E.U16 R26, [R6.64] ;  /* 0x00000004061a7981 */ /* 0x000966000c1e1500 */
[----:B------:R-:W-:Y:S02]  /*0320*/  LEA R18, R34, R14, 0x1 ;  /* 0x0000000e22127211 */ /* 0x000fe400078e08ff */
[----:B------:R-:W-:-:S03]  /*0330*/  LEA R8, P0, R16, R30, 0x1 ;  /* 0x0000001e10087211 */ /* 0x000fc600078008ff */
[----:B------:R-:W-:Y:S01]  /*0340*/  IMAD R19, R34, 0x2, R18 ;  /* 0x0000000222137824 */ /* 0x000fe200078e0212 */
[-C--:B------:R-:W-:Y:S02]  /*0350*/  LEA.HI.X.SX32 R11, R15, R32.reuse, 0x1, P1 ;  /* 0x000000200f0b7211 */ /* 0x080fe400008f0eff */
[----:B------:R-:W-:Y:S02]  /*0360*/  LEA.HI.X.SX32 R9, R16, R32, 0x1, P0 ;  /* 0x0000002010097211 */ /* 0x000fe400000f0eff */
[----:B------:R-:W-:Y:S01]  /*0370*/  LEA R15, R34, R19, 0x1 ;  /* 0x00000013220f7211 */ /* 0x000fe200078e08ff */
[----:B------:R4:W5:Y:S01]  /*0380*/  LDG.E.U16 R28, [R10.64] ;  /* 0x000000040a1c7981 */ /* 0x000962000c1e1500 */
[----:B0-----:R-:W-:-:S03]  /*0390*/  LEA R12, P0, R14, R30, 0x1 ;  /* 0x0000001e0e0c7211 */ /* 0x001fc600078008ff */
[----:B-1----:R-:W-:Y:S01]  /*03a0*/  IMAD R5, R34, 0x2, R15 ;  /* 0x0000000222057824 */ /* 0x002fe200078e020f */
[----:B------:R-:W-:Y:S01]  /*03b0*/  LEA.HI.X.SX32 R13, R14, R32, 0x1, P0 ;  /* 0x000000200e0d7211 */ /* 0x000fe200000f0eff */
[----:B------:R0:W5:Y:S01]  /*03c0*/  LDG.E.U16 R27, [R8.64] ;  /* 0x00000004081b7981 */ /* 0x000162000c1e1500 */
[-C--:B------:R-:W-:Y:S02]  /*03d0*/  LEA R14, P0, R15, R30.reuse, 0x1 ;  /* 0x0000001e0f0e7211 */ /* 0x080fe400078008ff */
[----:B------:R-:W-:Y:S01]  /*03e0*/  LEA R16, P1, R5, R30, 0x1 ;  /* 0x0000001e05107211 */ /* 0x000fe200078208ff */
[----:B------:R1:W5:Y:S01]  /*03f0*/  LDG.E.U16 R12, [R12.64] ;  /* 0x000000040c0c7981 */ /* 0x000362000c1e1500 */
[----:B------:R-:W-:Y:S02]  /*0400*/  LEA.HI.X.SX32 R15, R15, R32, 0x1, P0 ;  /* 0x000000200f0f7211 */ /* 0x000fe400000f0eff */
[----:B------:R-:W-:Y:S02]  /*0410*/  LEA R4, P0, R18, R30, 0x1 ;  /* 0x0000001e12047211 */ /* 0x000fe400078008ff */
[----:B----4-:R-:W-:Y:S01]  /*0420*/  LEA R7, R34, R5, 0x1 ;  /* 0x0000000522077211 */ /* 0x010fe200078e08ff */
[----:B------:R-:W4:Y:S01]  /*0430*/  LDG.E.U16 R14, [R14.64] ;  /* 0x000000040e0e7981 */ /* 0x000f22000c1e1500 */
[----:B------:R-:W-:-:S02]  /*0440*/  LEA.HI.X.SX32 R17, R5, R32, 0x1, P1 ;  /* 0x0000002005117211 */ /* 0x000fc400008f0eff */
[----:B------:R-:W-:Y:S01]  /*0450*/  LEA.HI.X.SX32 R5, R18, R32, 0x1, P0 ;  /* 0x0000002012057211 */ /* 0x000fe200000f0eff */
[----:B------:R-:W-:Y:S01]  /*0460*/  IMAD R18, R34, 0x2, R7 ;  /* 0x0000000222127824 */ /* 0x000fe200078e0207 */
[-C--:B0-----:R-:W-:Y:S01]  /*0470*/  LEA R8, P1, R7, R30.reuse, 0x1 ;  /* 0x0000001e07087211 */ /* 0x081fe200078208ff */
[----:B------:R-:W4:Y:S01]  /*0480*/  LDG.E.U16 R16, [R16.64] ;  /* 0x0000000410107981 */ /* 0x000f22000c1e1500 */
[----:B------:R-:W-:Y:S02]  /*0490*/  LEA R6, P0, R19, R30, 0x1 ;  /* 0x0000001e13067211 */ /* 0x000fe400078008ff */
[----:B------:R-:W-:Y:S01]  /*04a0*/  LEA.HI.X.SX32 R9, R7, R32, 0x1, P1 ;  /* 0x0000002007097211 */ /* 0x000fe200008f0eff */
[----:B------:R0:W4:Y:S01]  /*04b0*/  LDG.E.U16 R4, [R4.64] ;  /* 0x0000000404047981 */ /* 0x000122000c1e1500 */
[C---:B------:R-:W-:Y:S02]  /*04c0*/  LEA R10, P1, R18.reuse, R30, 0x1 ;  /* 0x0000001e120a7211 */ /* 0x040fe400078208ff */
[-C--:B------:R-:W-:Y:S01]  /*04d0*/  LEA.HI.X.SX32 R7, R19, R32.reuse, 0x1, P0 ;  /* 0x0000002013077211 */ /* 0x080fe200000f0eff */
[----:B------:R0:W4:Y:S01]  /*04e0*/  LDG.E.U16 R8, [R8.64] ;  /* 0x0000000408087981 */ /* 0x000122000c1e1500 */
[----:B------:R-:W-:-:S03]  /*04f0*/  LEA.HI.X.SX32 R11, R18, R32, 0x1, P1 ;  /* 0x00000020120b7211 */ /* 0x000fc600008f0eff */
[----:B------:R0:W4:Y:S04]  /*0500*/  LDG.E.U16 R6, [R6.64] ;  /* 0x0000000406067981 */ /* 0x000128000c1e1500 */
[----:B------:R-:W4:Y:S01]  /*0510*/  LDG.E.U16 R10, [R10.64] ;  /* 0x000000040a0a7981 */ /* 0x000f22000c1e1500 */
[----:B-1----:R-:W-:Y:S02]  /*0520*/  SHF.R.S32.HI R13, RZ, 0x7, R0 ;  /* 0x00000007ff0d7819 */ /* 0x002fe40000011400 */
[----:B------:R-:W-:Y:S02]  /*0530*/  SHF.L.U32 R18, R3, 0x1, RZ ;  /* 0x0000000103127819 */ /* 0x000fe400000006ff */
[----:B------:R-:W-:-:S04]  /*0540*/  SGXT R3, R13, 0x1 ;  /* 0x000000010d03781a */ /* 0x000fc80000000200 */
[----:B------:R-:W-:-:S04]  /*0550*/  LOP3.LUT R3, R18, 0x110, R3, 0x78, !PT ;  /* 0x0000011012037812 */ /* 0x000fc800078e7803 */
[C---:B0-----:R-:W-:Y:S02]  /*0560*/  LOP3.LUT R5, R3.reuse, 0x20, RZ, 0x3c, !PT ;  /* 0x0000002003057812 */ /* 0x041fe400078e3cff */
[C---:B------:R-:W-:Y:S02]  /*0570*/  LOP3.LUT R7, R3.reuse, 0x40, RZ, 0x3c, !PT ;  /* 0x0000004003077812 */ /* 0x040fe400078e3cff */
[----:B------:R-:W-:Y:S01]  /*0580*/  LOP3.LUT R9, R3, 0x60, RZ, 0x3c, !PT ;  /* 0x0000006003097812 */ /* 0x000fe200078e3cff */
[----:B------:R-:W-:-:S05]  /*0590*/  IMAD.MOV.U32 R13, RZ, RZ, 0x1 ;  /* 0x00000001ff0d7424 */ /* 0x000fca00078e00ff */
[----:B------:R-:W-:Y:S01]  /*05a0*/  ISETP.LE.AND P0, PT, R13, c[0x0][0x1d0], PT ;  /* 0x000074000d007a0c */ /* 0x000fe20003f03270 */
[----:B------:R-:W-:Y:S01]  /*05b0*/  IMAD.MOV.U32 R54, RZ, RZ, 0x3f800000 ;  /* 0x3f800000ff367424 */ /* 0x000fe200078e00ff */
[----:B------:R-:W-:Y:S01]  /*05c0*/  MOV R60, 0xff800000 ;  /* 0xff800000003c7802 */ /* 0x000fe20000000f00 */
[----:B------:R-:W-:Y:S01]  /*05d0*/  IMAD.MOV.U32 R61, RZ, RZ, -0x800000 ;  /* 0xff800000ff3d7424 */ /* 0x000fe200078e00ff */
[----:B------:R-:W-:Y:S01]  /*05e0*/  MOV R53, 0x3f800000 ;  /* 0x3f80000000357802 */ /* 0x000fe20000000f00 */
[----:B------:R-:W-:Y:S01]  /*05f0*/  CS2R R40, SRZ ;  /* 0x0000000000287805 */ /* 0x000fe2000001ff00 */
[----:B------:R-:W-:Y:S01]  /*0600*/  CS2R R42, SRZ ;  /* 0x00000000002a7805 */ /* 0x000fe2000001ff00 */
[----:B------:R-:W-:Y:S01]  /*0610*/  CS2R R36, SRZ ;  /* 0x0000000000247805 */ /* 0x000fe2000001ff00 */
[----:B------:R-:W-:Y:S01]  /*0620*/  CS2R R38, SRZ ;  /* 0x0000000000267805 */ /* 0x000fe2000001ff00 */
[----:B------:R-:W-:Y:S01]  /*0630*/  CS2R R32, SRZ ;  /* 0x0000000000207805 */ /* 0x000fe2000001ff00 */
[----:B------:R-:W-:Y:S01]  /*0640*/  CS2R R34, SRZ ;  /* 0x0000000000227805 */ /* 0x000fe2000001ff00 */
[----:B------:R-:W-:Y:S01]  /*0650*/  CS2R R30, SRZ ;  /* 0x00000000001e7805 */ /* 0x000fe2000001ff00 */
[C---:B------:R-:W-:Y:S01]  /*0660*/  LOP3.LUT R57, R0.reuse, 0xe0, RZ, 0xc0, !PT ;  /* 0x000000e000397812 */ /* 0x040fe200078ec0ff */
[C---:B------:R-:W-:Y:S01]  /*0670*/  IMAD.SHL.U32 R55, R0.reuse, 0x8, RZ ;  /* 0x0000000800377824 */ /* 0x040fe200078e00ff */
[----:B------:R-:W-:Y:S01]  /*0680*/  SHF.L.U32 R56, R0, 0x1, RZ ;  /* 0x0000000100387819 */ /* 0x000fe200000006ff */
[----:B--2---:R-:W-:Y:S04]  /*0690*/  STS.U16 [R3], R20 ;  /* 0x0000001403007388 */ /* 0x004fe80000000400 */
[----:B---3--:R-:W-:Y:S04]  /*06a0*/  STS.U16 [R3+0x800], R24 ;  /* 0x0008001803007388 */ /* 0x008fe80000000400 */
[----:B-----5:R0:W-:Y:S04]  /*06b0*/  STS.U16 [R3+0x1000], R28 ;  /* 0x0010001c03007388 */ /* 0x0201e80000000400 */
[----:B----4-:R1:W-:Y:S04]  /*06c0*/  STS.U16 [R3+0x1800], R14 ;  /* 0x0018000e03007388 */ /* 0x0103e80000000400 */
[----:B------:R1:W-:Y:S04]  /*06d0*/  STS.U16 [R5+0x200], R21 ;  /* 0x0002001505007388 */ /* 0x0003e80000000400 */
        /* <DEDUP_REMOVED lines=10> */
[----:B------:R1:W-:Y:S01]  /*0780*/  STS.U16 [R9+0x1e00], R10 ;  /* 0x001e000a09007388 */ /* 0x0003e20000000400 */
[----:B0-----:R-:W-:Y:S01]  /*0790*/  CS2R R28, SRZ ;  /* 0x00000000001c7805 */ /* 0x001fe2000001ff00 */
[----:B------:R-:W-:Y:S05]  /*07a0*/  @!P0 BRA `(.L_x_0) ;  /* 0x000011b000008947 */ /* 0x000fea0003800000 */
[----:B-1----:R-:W-:Y:S01]  /*07b0*/  LOP3.LUT R9, R0, 0x7, RZ, 0xc0, !PT ;  /* 0x0000000700097812 */ /* 0x002fe200078ec0ff */
[----:B------:R-:W-:Y:S01]  /*07c0*/  IMAD.MOV.U32 R16, RZ, RZ, c[0x0][0x1b8] ;  /* 0x00006e00ff107624 */ /* 0x000fe200078e00ff */
[C---:B------:R-:W-:Y:S01]  /*07d0*/  LOP3.LUT R5, R56.reuse, 0x10, RZ, 0xc0, !PT ;  /* 0x0000001038057812 */ /* 0x040fe200078ec0ff */
[----:B------:R-:W-:Y:S01]  /*07e0*/  IMAD.MOV.U32 R54, RZ, RZ, 0x3f800000 ;  /* 0x3f800000ff367424 */ /* 0x000fe200078e00ff */
[----:B------:R-:W-:Y:S01]  /*07f0*/  LOP3.LUT R52, R56, 0x1fe, RZ, 0xc0, !PT ;  /* 0x000001fe38347812 */ /* 0x000fe200078ec0ff */
[----:B------:R-:W-:Y:S01]  /*0800*/  IMAD R4, R9, 0x110, RZ ;  /* 0x0000011009047824 */ /* 0x000fe200078e02ff */
[--C-:B------:R-:W-:Y:S01]  /*0810*/  LOP3.LUT R7, R5, 0xe0, R0.reuse, 0xf8, !PT ;  /* 0x000000e005077812 */ /* 0x100fe200078ef800 */
[----:B------:R-:W-:Y:S01]  /*0820*/  IMAD.MOV.U32 R62, RZ, RZ, -0x800000 ;  /* 0xff800000ff3e7424 */ /* 0x000fe200078e00ff */
[----:B------:R-:W-:Y:S01]  /*0830*/  LOP3.LUT R5, R0, 0x1f, RZ, 0xc0, !PT ;  /* 0x0000001f00057812 */ /* 0x000fe200078ec0ff */
[----:B------:R-:W-:Y:S01]  /*0840*/  CS2R R40, SRZ ;  /* 0x0000000000287805 */ /* 0x000fe2000001ff00 */
[--C-:B------:R-:W-:Y:S01]  /*0850*/  SHF.R.U32.HI R3, RZ, 0x2, R0.reuse ;  /* 0x00000002ff037819 */ /* 0x100fe20000011600 */
[----:B------:R-:W-:Y:S01]  /*0860*/  CS2R R42, SRZ ;  /* 0x00000000002a7805 */ /* 0x000fe2000001ff00 */
[----:B------:R-:W-:Y:S01]  /*0870*/  LOP3.LUT R15, R4, R7, RZ, 0x3c, !PT ;  /* 0x00000007040f7212 */ /* 0x000fe200078e3cff */
[C---:B------:R-:W-:Y:S01]  /*0880*/  IMAD R7, R5.reuse, c[0x0][0x1a8], RZ ;  /* 0x00006a0005077a24 */ /* 0x040fe200078e02ff */
[----:B------:R-:W-:Y:S01]  /*0890*/  LOP3.LUT R52, R52, 0x30, R3, 0x78, !PT ;  /* 0x0000003034347812 */ /* 0x000fe200078e7803 */
[----:B------:R-:W-:Y:S01]  /*08a0*/  IMAD R12, R5, c[0x0][0x1b4], RZ ;  /* 0x00006d00050c7a24 */ /* 0x000fe200078e02ff */
[----:B------:R-:W-:Y:S01]  /*08b0*/  LOP3.LUT R6, R55, 0x30, RZ, 0xc0, !PT ;  /* 0x0000003037067812 */ /* 0x000fe200078ec0ff */
[----:B------:R-:W-:Y:S01]  /*08c0*/  IMAD.SHL.U32 R5, R0, 0x80, RZ ;  /* 0x0000008000057824 */ /* 0x000fe200078e00ff */
[----:B------:R-:W-:Y:S01]  /*08d0*/  SHF.R.U32.HI R14, RZ, 0x5, R0 ;  /* 0x00000005ff0e7819 */ /* 0x000fe20000011600 */
[C---:B------:R-:W-:Y:S01]  /*08e0*/  IMAD R4, R2.reuse, c[0x0][0x1b0], RZ ;  /* 0x00006c0002047a24 */ /* 0x040fe200078e02ff */
[----:B------:R-:W-:Y:S01]  /*08f0*/  LEA R9, R9, R6, 0x6 ;  /* 0x0000000609097211 */ /* 0x000fe200078e30ff */
[----:B------:R-:W-:Y:S01]  /*0900*/  IMAD R3, R2, c[0x0][0x1a0], RZ ;  /* 0x0000680002037a24 */ /* 0x000fe200078e02ff */
[----:B------:R-:W-:Y:S01]  /*0910*/  LOP3.LUT R10, R5, 0x800, RZ, 0xc0, !PT ;  /* 0x00000800050a7812 */ /* 0x000fe200078ec0ff */
[----:B------:R-:W-:Y:S01]  /*0920*/  IMAD.SHL.U32 R8, R4, 0x2, RZ ;  /* 0x0000000204087824 */ /* 0x000fe200078e00ff */
[----:B------:R-:W-:Y:S01]  /*0930*/  SGXT.U32 R5, R14, 0x3 ;  /* 0x000000030e05781a */ /* 0x000fe20000000000 */
[----:B------:R-:W-:Y:S01]  /*0940*/  IMAD.SHL.U32 R13, R12, 0x2, RZ ;  /* 0x000000020c0d7824 */ /* 0x000fe200078e00ff */
[----:B------:R-:W-:Y:S01]  /*0950*/  SHF.L.U32 R6, R3, 0x1, RZ ;  /* 0x0000000103067819 */ /* 0x000fe200000006ff */
[----:B------:R-:W-:Y:S01]  /*0960*/  IMAD.MOV.U32 R14, RZ, RZ, c[0x0][0x1a4] ;  /* 0x00006900ff0e7624 */ /* 0x000fe200078e00ff */
[----:B------:R-:W-:Y:S01]  /*0970*/  SHF.L.U32 R11, R7, 0x1, RZ ;  /* 0x00000001070b7819 */ /* 0x000fe200000006ff */
[----:B------:R-:W-:Y:S01]  /*0980*/  IMAD.HI R3, R3, 0x2, RZ ;  /* 0x0000000203037827 */ /* 0x000fe200078e02ff */
[----:B------:R-:W-:Y:S01]  /*0990*/  IADD3 R66, P2, P3, R13, c[0x0][0x170], R8 ;  /* 0x00005c000d427a10 */ /* 0x000fe20007b5e008 */
[----:B------:R-:W-:Y:S01]  /*09a0*/  CS2R R36, SRZ ;  /* 0x0000000000247805 */ /* 0x000fe2000001ff00 */
[----:B------:R-:W-:Y:S01]  /*09b0*/  IADD3 R74, P0, P1, R11, c[0x0][0x168], R6 ;  /* 0x00005a000b4a7a10 */ /* 0x000fe2000791e006 */
[----:B------:R-:W-:Y:S01]  /*09c0*/  IMAD R8, R5, c[0x0][0x1a4], RZ ;  /* 0x0000690005087a24 */ /* 0x000fe200078e02ff */
[----:B------:R-:W-:Y:S01]  /*09d0*/  IADD3 R6, R10, R15, RZ ;  /* 0x0000000f0a067210 */ /* 0x000fe20007ffe0ff */
[----:B------:R-:W-:Y:S01]  /*09e0*/  IMAD.HI R10, R4, 0x2, RZ ;  /* 0x00000002040a7827 */ /* 0x000fe200078e02ff */
[----:B------:R-:W-:Y:S01]  /*09f0*/  MOV R63, 0xff800000 ;  /* 0xff800000003f7802 */ /* 0x000fe20000000f00 */
[----:B------:R-:W-:Y:S01]  /*0a00*/  CS2R R38, SRZ ;  /* 0x0000000000267805 */ /* 0x000fe2000001ff00 */
[----:B------:R-:W-:Y:S01]  /*0a10*/  MOV R53, 0x3f800000 ;  /* 0x3f80000000357802 */ /* 0x000fe20000000f00 */
[----:B------:R-:W-:Y:S01]  /*0a20*/  IMAD.HI R4, R7, 0x2, RZ ;  /* 0x0000000207047827 */ /* 0x000fe200078e02ff */
[----:B------:R-:W-:Y:S01]  /*0a30*/  LEA R7, R14, R8, 0x3 ;  /* 0x000000080e077211 */ /* 0x000fe200078e18ff */
[----:B------:R-:W-:Y:S01]  /*0a40*/  CS2R R32, SRZ ;  /* 0x0000000000207805 */ /* 0x000fe2000001ff00 */
[----:B------:R-:W-:Y:S01]  /*0a50*/  CS2R R34, SRZ ;  /* 0x0000000000227805 */ /* 0x000fe2000001ff00 */
[----:B------:R-:W-:Y:S01]  /*0a60*/  IMAD.HI R11, R12, 0x2, RZ ;  /* 0x000000020c0b7827 */ /* 0x000fe200078e02ff */
[----:B------:R-:W-:Y:S01]  /*0a70*/  IADD3.X R13, R4, c[0x0][0x16c], R3, P0, P1 ;  /* 0x00005b00040d7a10 */ /* 0x000fe200007e2403 */
[----:B------:R-:W-:Y:S01]  /*0a80*/  CS2R R28, SRZ ;  /* 0x00000000001c7805 */ /* 0x000fe2000001ff00 */
[C---:B------:R-:W-:Y:S01]  /*0a90*/  LEA R3, R14.reuse, R7, 0x3 ;  /* 0x000000070e037211 */ /* 0x040fe200078e18ff */
[----:B------:R-:W-:Y:S01]  /*0aa0*/  IMAD R5, R5, c[0x0][0x1b8], RZ ;  /* 0x00006e0005057a24 */ /* 0x000fe200078e02ff */
[----:B------:R-:W-:Y:S01]  /*0ab0*/  IADD3.X R12, R11, c[0x0][0x174], R10, P2, P3 ;  /* 0x00005d000b0c7a10 */ /* 0x000fe200017e640a */
[----:B------:R-:W-:Y:S01]  /*0ac0*/  CS2R R30, SRZ ;  /* 0x00000000001e7805 */ /* 0x000fe2000001ff00 */
[----:B------:R-:W-:Y:S01]  /*0ad0*/  LEA R4, R14, R3, 0x3 ;  /* 0x000000030e047211 */ /* 0x000fe200078e18ff */
[----:B------:R-:W-:Y:S01]  /*0ae0*/  IMAD R10, R16, 0x8, R5 ;  /* 0x00000008100a7824 */ /* 0x000fe200078e0205 */
[----:B------:R-:W-:-:S02]  /*0af0*/  LEA R76, P2, R3, R74, 0x1 ;  /* 0x0000004a034c7211 */ /* 0x000fc400078408ff */
[-C--:B------:R-:W-:Y:S01]  /*0b00*/  LEA R80, P0, R8, R74.reuse, 0x1 ;  /* 0x0000004a08507211 */ /* 0x080fe200078008ff */
[----:B------:R-:W-:Y:S01]  /*0b10*/  IMAD R11, R16, 0x8, R10 ;  /* 0x00000008100b7824 */ /* 0x000fe200078e020a */
[-C--:B------:R-:W-:Y:S02]  /*0b20*/  LEA R78, P1, R7, R74.reuse, 0x1 ;  /* 0x0000004a074e7211 */ /* 0x080fe400078208ff */
[----:B------:R-:W-:Y:S02]  /*0b30*/  LEA R74, P3, R4, R74, 0x1 ;  /* 0x0000004a044a7211 */ /* 0x000fe400078608ff */
[----:B------:R-:W-:Y:S02]  /*0b40*/  LEA.HI.X.SX32 R77, R3, R13, 0x1, P2 ;  /* 0x0000000d034d7211 */ /* 0x000fe400010f0eff */
[----:B------:R-:W-:Y:S02]  /*0b50*/  LEA R3, R16, R11, 0x3 ;  /* 0x0000000b10037211 */ /* 0x000fe400078e18ff */
[----:B------:R-:W-:-:S02]  /*0b60*/  LEA.HI.X.SX32 R81, R8, R13, 0x1, P0 ;  /* 0x0000000d08517211 */ /* 0x000fc400000f0eff */
[-C--:B------:R-:W-:Y:S01]  /*0b70*/  LEA.HI.X.SX32 R79, R7, R13.reuse, 0x1, P1 ;  /* 0x0000000d074f7211 */ /* 0x080fe200008f0eff */
[----:B------:R-:W-:Y:S01]  /*0b80*/  IMAD.MOV.U32 R7, RZ, RZ, RZ ;  /* 0x000000ffff077224 */ /* 0x000fe200078e00ff */
[----:B------:R-:W-:Y:S02]  /*0b90*/  LEA.HI.X.SX32 R75, R4, R13, 0x1, P3 ;  /* 0x0000000d044b7211 */ /* 0x000fe400018f0eff */
[-C--:B------:R-:W-:Y:S02]  /*0ba0*/  LEA R72, P0, R5, R66.reuse, 0x1 ;  /* 0x0000004205487211 */ /* 0x080fe400078008ff */
[-C--:B------:R-:W-:Y:S02]  /*0bb0*/  LEA R70, P1, R10, R66.reuse, 0x1 ;  /* 0x000000420a467211 */ /* 0x080fe400078208ff */
[-C--:B------:R-:W-:Y:S02]  /*0bc0*/  LEA R68, P2, R11, R66.reuse, 0x1 ;  /* 0x000000420b447211 */ /* 0x080fe400078408ff */
[----:B------:R-:W-:-:S02]  /*0bd0*/  LEA R66, P3, R3, R66, 0x1 ;  /* 0x0000004203427211 */ /* 0x000fc400078608ff */
[-C--:B------:R-:W-:Y:S01]  /*0be0*/  LEA.HI.X.SX32 R73, R5, R12.reuse, 0x1, P0 ;  /* 0x0000000c05497211 */ /* 0x080fe200000f0eff */
[----:B------:R-:W-:Y:S01]  /*0bf0*/  IMAD.MOV.U32 R5, RZ, RZ, RZ ;  /* 0x000000ffff057224 */ /* 0x000fe200078e00ff */
[-C--:B------:R-:W-:Y:S02]  /*0c00*/  LEA.HI.X.SX32 R67, R3, R12.reuse, 0x1, P3 ;  /* 0x0000000c03437211 */ /* 0x080fe400018f0eff */
[-C--:B------:R-:W-:Y:S02]  /*0c10*/  LEA.HI.X.SX32 R71, R10, R12.reuse, 0x1, P1 ;  /* 0x0000000c0a477211 */ /* 0x080fe400008f0eff */
[----:B------:R-:W-:Y:S02]  /*0c20*/  LEA.HI.X.SX32 R69, R11, R12, 0x1, P2 ;  /* 0x0000000c0b457211 */ /* 0x000fe400010f0eff */
[----:B------:R-:W-:Y:S02]  /*0c30*/  MOV R3, RZ ;  /* 0x000000ff00037202 */ /* 0x000fe40000000f00 */
[----:B------:R-:W-:-:S02]  /*0c40*/  LOP3.LUT R4, R9, 0x30, R56, 0x78, !PT ;  /* 0x0000003009047812 */ /* 0x000fc400078e7838 */
.L_x_1:
[----:B------:R-:W-:-:S04]  /*0c50*/  IMAD.WIDE R12, R7, 0x2, R80 ;  /* 0x00000002070c7825 */ /* 0x000fc800078e0250 */
[C---:B------:R-:W-:Y:S02]  /*0c60*/  IMAD.WIDE R14, R7.reuse, 0x2, R78 ;  /* 0x00000002070e7825 */ /* 0x040fe400078e024e */
[----:B------:R-:W2:Y:S02]  /*0c70*/  LDG.E.U16 R13, [R12.64] ;  /* 0x000000040c0d7981 */ /* 0x000ea4000c1e1500 */
[C---:B------:R-:W-:Y:S02]  /*0c80*/  IMAD.WIDE R10, R7.reuse, 0x2, R76 ;  /* 0x00000002070a7825 */ /* 0x040fe400078e024c */
[----:B------:R-:W3:Y:S02]  /*0c90*/  LDG.E.U16 R15, [R14.64] ;  /* 0x000000040e0f7981 */ /* 0x000ee4000c1e1500 */
[----:B------:R-:W-:Y:S02]  /*0ca0*/  IMAD.WIDE R8, R7, 0x2, R74 ;  /* 0x0000000207087825 */ /* 0x000fe400078e024a */
[----:B------:R-:W4:Y:S04]  /*0cb0*/  LDG.E.U16 R11, [R10.64] ;  /* 0x000000040a0b7981 */ /* 0x000f28000c1e1500 */
[----:B------:R-:W5:Y:S04]  /*0cc0*/  LDG.E.U16 R9, [R8.64] ;  /* 0x0000000408097981 */ /* 0x000f68000c1e1500 */
[----:B------:R-:W-:Y:S01]  /*0cd0*/  BAR.SYNC.DEFER_BLOCKING 0x0 ;  /* 0x0000000000007b1d */ /* 0x000fe20000010000 */
[----:B------:R-:W-:-:S04]  /*0ce0*/  IMAD.WIDE R60, R3, 0x2, R72 ;  /* 0x00000002033c7825 */ /* 0x000fc800078e0248 */
[----:B------:R-:W-:-:S04]  /*0cf0*/  IMAD.WIDE R64, R3, 0x2, R70 ;  /* 0x0000000203407825 */ /* 0x000fc800078e0246 */
[----:B------:R-:W-:-:S04]  /*0d00*/  IMAD.WIDE R50, R3, 0x2, R68 ;  /* 0x0000000203327825 */ /* 0x000fc800078e0244 */
[----:B------:R-:W-:Y:S01]  /*0d10*/  IMAD.WIDE R48, R3, 0x2, R66 ;  /* 0x0000000203307825 */ /* 0x000fe200078e0242 */
[----:B--2---:R-:W-:Y:S04]  /*0d20*/  STS.U16 [R52+0x2000], R13 ;  /* 0x0020000d34007388 */ /* 0x004fe80000000400 */
[----:B---3--:R-:W-:Y:S04]  /*0d30*/  STS.U16 [R52+0x2200], R15 ;  /* 0x0022000f34007388 */ /* 0x008fe80000000400 */
[----:B----4-:R-:W-:Y:S04]  /*0d40*/  STS.U16 [R52+0x2400], R11 ;  /* 0x0024000b34007388 */ /* 0x010fe80000000400 */
[----:B-----5:R-:W-:Y:S04]  /*0d50*/  STS.U16 [R52+0x2600], R9 ;  /* 0x0026000934007388 */ /* 0x020fe80000000400 */
[----:B------:R-:W-:Y:S06]  /*0d60*/  BAR.SYNC.DEFER_BLOCKING 0x0 ;  /* 0x0000000000007b1d */ /* 0x000fec0000010000 */
[----:B------:R0:W2:Y:S04]  /*0d70*/  LDG.E.U16 R61, [R60.64] ;  /* 0x000000043c3d7981 */ /* 0x0000a8000c1e1500 */
[----:B------:R1:W3:Y:S04]  /*0d80*/  LDG.E.U16 R65, [R64.64] ;  /* 0x0000000440417981 */ /* 0x0002e8000c1e1500 */
[----:B------:R4:W5:Y:S04]  /*0d90*/  LDG.E.U16 R83, [R50.64] ;  /* 0x0000000432537981 */ /* 0x000968000c1e1500 */
[----:B------:R4:W5:Y:S04]  /*0da0*/  LDG.E.U16 R85, [R48.64] ;  /* 0x0000000430557981 */ /* 0x000968000c1e1500 */
[----:B------:R-:W-:Y:S04]  /*0db0*/  LDSM.16.MT88.4 R44, [R6] ;  /* 0x00000000062c783b */ /* 0x000fe80000004200 */
[----:B------:R-:W4:Y:S04]  /*0dc0*/  LDSM.16.M88.4 R12, [R4+0x2000] ;  /* 0x00200000040c783b */ /* 0x000f280000000200 */
[----:B------:R-:W0:Y:S04]  /*0dd0*/  LDSM.16.MT88.4 R20, [R6+0x1000] ;  /* 0x001000000614783b */ /* 0x000e280000004200 */
[----:B------:R-:W0:Y:S04]  /*0de0*/  LDSM.16.M88.4 R8, [R4+0x2200] ;  /* 0x002200000408783b */ /* 0x000e280000000200 */
[----:B------:R-:W0:Y:S04]  /*0df0*/  LDSM.16.M88.4 R16, [R4+0x2400] ;  /* 0x002400000410783b */ /* 0x000e280000000200 */
[----:B------:R-:W0:Y:S04]  /*0e00*/  LDSM.16.M88.4 R24, [R4+0x2600] ;  /* 0x002600000418783b */ /* 0x000e280000000200 */
[----:B------:R-:W-:Y:S01]  /*0e10*/  BAR.SYNC.DEFER_BLOCKING 0x0 ;  /* 0x0000000000007b1d */ /* 0x000fe20000010000 */
[----:B----4-:R-:W-:Y:S11]  /*0e20*/  HMMA.16816.F32 R48, R44, R12, RZ ;  /* 0x0000000c2c30723c */ /* 0x010ff600000018ff */
[----:B------:R-:W-:Y:S11]  /*0e30*/  @!UPT UIADD3 URZ, URZ, URZ, URZ ;  /* 0x0000003f3f3ff290 */ /* 0x000ff6000fffe03f */
[----:B------:R-:W-:Y:S02]  /*0e40*/  @!UPT UIADD3 URZ, URZ, URZ, URZ ;  /* 0x0000003f3f3ff290 */ /* 0x000fe4000fffe03f */
[----:B0-----:R-:W-:Y:S08]  /*0e50*/  HMMA.16816.F32 R12, R20, R14, R48 ;  /* 0x0000000e140c723c */ /* 0x001ff00000001830 */
[----:B------:R-:W-:Y:S11]  /*0e60*/  HMMA.16816.F32 R48, R44, R8, RZ ;  /* 0x000000082c30723c */ /* 0x000ff600000018ff */
[----:B------:R-:W-:Y:S11]  /*0e70*/  @!UPT UIADD3 URZ, URZ, URZ, URZ ;  /* 0x0000003f3f3ff290 */ /* 0x000ff6000fffe03f */
[----:B------:R-:W-:Y:S02]  /*0e80*/  @!UPT UIADD3 URZ, URZ, URZ, URZ ;  /* 0x0000003f3f3ff290 */ /* 0x000fe4000fffe03f */
[----:B------:R-:W-:Y:S08]  /*0e90*/  HMMA.16816.F32 R8, R20, R10, R48 ;  /* 0x0000000a1408723c */ /* 0x000ff00000001830 */
[C---:B------:R-:W-:Y:S08]  /*0ea0*/  HMMA.16816.F32 R48, R44.reuse, R16, RZ ;  /* 0x000000102c30723c */ /* 0x040ff000000018ff */
[----:B------:R-:W-:Y:S11]  /*0eb0*/  HMMA.16816.F32 R44, R44, R24, RZ ;  /* 0x000000182c2c723c */ /* 0x000ff600000018ff */
[----:B------:R-:W-:Y:S05]  /*0ec0*/  @!UPT UIADD3 URZ, URZ, URZ, URZ ;  /* 0x0000003f3f3ff290 */ /* 0x000fea000fffe03f */
[----:B------:R-:W-:Y:S01]  /*0ed0*/  HMMA.16816.F32 R16, R20, R18, R48 ;  /* 0x000000121410723c */ /* 0x000fe20000001830 */
[----:B------:R-:W-:Y:S02]  /*0ee0*/  FMUL R24, R12, c[0x0][0x188] ;  /* 0x000062000c187a20 */ /* 0x000fe40000400000 */
[----:B------:R-:W-:-:S05]  /*0ef0*/  FMUL R25, R13, c[0x0][0x188] ;  /* 0x000062000d197a20 */ /* 0x000fca0000400000 */
[----:B------:R-:W-:Y:S01]  /*0f00*/  HMMA.16816.F32 R20, R20, R26, R44 ;  /* 0x0000001a1414723c */ /* 0x000fe2000000182c */
[----:B------:R-:W-:Y:S01]  /*0f10*/  FMNMX R25, R24, R25, !PT ;  /* 0x0000001918197209 */ /* 0x000fe20007800000 */
[----:B------:R-:W-:-:S05]  /*0f20*/  FMUL R24, R9, c[0x0][0x188] ;  /* 0x0000620009187a20 */ /* 0x000fca0000400000 */
[----:B------:R-:W-:-:S05]  /*0f30*/  FMUL R26, R8, c[0x0][0x188] ;  /* 0x00006200081a7a20 */ /* 0x000fca0000400000 */
[----:B------:R-:W-:-:S04]  /*0f40*/  FMNMX R27, R26, R25, !PT ;  /* 0x000000191a1b7209 */ /* 0x000fc80007800000 */
[----:B------:R-:W-:Y:S01]  /*0f50*/  FMUL R25, R16, c[0x0][0x188] ;  /* 0x0000620010197a20 */ /* 0x000fe20000400000 */
[----:B------:R-:W-:Y:S01]  /*0f60*/  FMNMX R24, R24, R27, !PT ;  /* 0x0000001b18187209 */ /* 0x000fe20007800000 */
[----:B------:R-:W-:-:S03]  /*0f70*/  FMUL R26, R17, c[0x0][0x188] ;  /* 0x00006200111a7a20 */ /* 0x000fc60000400000 */
[----:B------:R-:W-:Y:S01]  /*0f80*/  FMNMX R27, R25, R24, !PT ;  /* 0x00000018191b7209 */ /* 0x000fe20007800000 */
[----:B------:R-:W-:Y:S02]  /*0f90*/  FMUL R24, R14, c[0x0][0x188] ;  /* 0x000062000e187a20 */ /* 0x000fe40000400000 */
[----:B------:R-:W-:Y:S01]  /*0fa0*/  FMUL R25, R15, c[0x0][0x188] ;  /* 0x000062000f197a20 */ /* 0x000fe20000400000 */
[----:B------:R-:W-:Y:S01]  /*0fb0*/  FMNMX R27, R26, R27, !PT ;  /* 0x0000001b1a1b7209 */ /* 0x000fe20007800000 */
[----:B------:R-:W-:-:S03]  /*0fc0*/  FMUL R26, R20, c[0x0][0x188] ;  /* 0x00006200141a7a20 */ /* 0x000fc60000400000 */
[----:B------:R-:W-:Y:S01]  /*0fd0*/  FMNMX R25, R24, R25, !PT ;  /* 0x0000001918197209 */ /* 0x000fe20007800000 */
[----:B------:R-:W-:Y:S01]  /*0fe0*/  FMUL R24, R10, c[0x0][0x188] ;  /* 0x000062000a187a20 */ /* 0x000fe20000400000 */
[----:B------:R-:W-:Y:S01]  /*0ff0*/  FMNMX R27, R26, R27, !PT ;  /* 0x0000001b1a1b7209 */ /* 0x000fe20007800000 */
[----:B------:R-:W-:-:S03]  /*1000*/  FMUL R26, R21, c[0x0][0x188] ;  /* 0x00006200151a7a20 */ /* 0x000fc60000400000 */
[----:B------:R-:W-:Y:S01]  /*1010*/  FMNMX R44, R24, R25, !PT ;  /* 0x00000019182c7209 */ /* 0x000fe20007800000 */
[----:B------:R-:W-:Y:S01]  /*1020*/  FMUL R25, R11, c[0x0][0x188] ;  /* 0x000062000b197a20 */ /* 0x000fe20000400000 */
[----:B------:R-:W-:Y:S01]  /*1030*/  FMNMX R24, R26, R27, !PT ;  /* 0x0000001b1a187209 */ /* 0x000fe20007800000 */
[----:B------:R-:W-:-:S03]  /*1040*/  FMUL R26, R18, c[0x0][0x188] ;  /* 0x00006200121a7a20 */ /* 0x000fc60000400000 */
[----:B------:R-:W-:-:S04]  /*1050*/  FMNMX R25, R25, R44, !PT ;  /* 0x0000002c19197209 */ /* 0x000fc80007800000 */
[----:B------:R-:W-:Y:S01]  /*1060*/  FMNMX R26, R26, R25, !PT ;  /* 0x000000191a1a7209 */ /* 0x000fe20007800000 */
[----:B------:R-:W-:-:S05]  /*1070*/  FMUL R25, R19, c[0x0][0x188] ;  /* 0x0000620013197a20 */ /* 0x000fca0000400000 */
[----:B------:R-:W-:Y:S01]  /*1080*/  FMNMX R26, R25, R26, !PT ;  /* 0x0000001a191a7209 */ /* 0x000fe20007800000 */
[----:B------:R-:W-:Y:S01]  /*1090*/  FMUL R25, R22, c[0x0][0x188] ;  /* 0x0000620016197a20 */ /* 0x000fe20000400000 */
[----:B------:R-:W0:Y:S04]  /*10a0*/  SHFL.BFLY PT, R27, R24, 0x2, 0x1f ;  /* 0x0c401f00181b7f89 */ /* 0x000e2800000e0000 */
[----:B------:R-:W-:Y:S01]  /*10b0*/  FMNMX R26, R25, R26, !PT ;  /* 0x0000001a191a7209 */ /* 0x000fe20007800000 */
[----:B------:R-:W-:-:S05]  /*10c0*/  FMUL R25, R23, c[0x0][0x188] ;  /* 0x0000620017197a20 */ /* 0x000fca0000400000 */
[----:B------:R-:W-:-:S05]  /*10d0*/  FMNMX R25, R25, R26, !PT ;  /* 0x0000001a19197209 */ /* 0x000fca0007800000 */
[----:B------:R-:W4:Y:S01]  /*10e0*/  SHFL.BFLY PT, R44, R25, 0x2, 0x1f ;  /* 0x0c401f00192c7f89 */ /* 0x000f2200000e0000 */
[----:B0-----:R-:W-:-:S05]  /*10f0*/  FMNMX R27, R24, R27, !PT ;  /* 0x0000001b181b7209 */ /* 0x001fca0007800000 */
[----:B------:R-:W0:Y:S01]  /*1100*/  SHFL.BFLY PT, R26, R27, 0x1, 0x1f ;  /* 0x0c201f001b1a7f89 */ /* 0x000e2200000e0000 */
[----:B----4-:R-:W-:-:S05]  /*1110*/  FMNMX R24, R25, R44, !PT ;  /* 0x0000002c19187209 */ /* 0x010fca0007800000 */
[----:B------:R-:W4:Y:S01]  /*1120*/  SHFL.BFLY PT, R45, R24, 0x1, 0x1f ;  /* 0x0c201f00182d7f89 */ /* 0x000f2200000e0000 */
[----:B0-----:R-:W-:-:S04]  /*1130*/  FMNMX R26, R27, R26, !PT ;  /* 0x0000001a1b1a7209 */ /* 0x001fc80007800000 */
[----:B------:R-:W-:-:S05]  /*1140*/  FMNMX R60, R26, R63, !PT ;  /* 0x0000003f1a3c7209 */ /* 0x000fca0007800000 */
[--C-:B------:R-:W-:Y:S02]  /*1150*/  FFMA R13, R13, c[0x0][0x188], -R60.reuse ;  /* 0x000062000d0d7a23 */ /* 0x100fe4000000083c */
[--C-:B------:R-:W-:Y:S01]  /*1160*/  FFMA R8, R8, c[0x0][0x188], -R60.reuse ;  /* 0x0000620008087a23 */ /* 0x100fe2000000083c */
[----:B----4-:R-:W-:Y:S01]  /*1170*/  FMNMX R45, R24, R45, !PT ;  /* 0x0000002d182d7209 */ /* 0x010fe20007800000 */
[----:B------:R-:W-:Y:S02]  /*1180*/  FMUL R49, R13, 1.4426950216293334961 ;  /* 0x3fb8aa3b0d317820 */ /* 0x000fe40000400000 */
[----:B------:R-:W-:Y:S02]  /*1190*/  FMUL R13, R8, 1.4426950216293334961 ;  /* 0x3fb8aa3b080d7820 */ /* 0x000fe40000400000 */
[----:B------:R-:W-:Y:S02]  /*11a0*/  FFMA R9, R9, c[0x0][0x188], -R60 ;  /* 0x0000620009097a23 */ /* 0x000fe4000000083c */
[----:B------:R-:W-:-:S02]  /*11b0*/  FADD R8, -R60, R63 ;  /* 0x0000003f3c087221 */ /* 0x000fc40000000100 */
[----:B-1----:R-:W-:Y:S02]  /*11c0*/  FMUL R64, R9, 1.4426950216293334961 ;  /* 0x3fb8aa3b09407820 */ /* 0x002fe40000400000 */
[----:B------:R-:W-:Y:S01]  /*11d0*/  FMUL R63, R8, 1.4426950216293334961 ;  /* 0x3fb8aa3b083f7820 */ /* 0x000fe20000400000 */
[----:B--2---:R0:W-:Y:S02]  /*11e0*/  STS.U16 [R52+0x2000], R61 ;  /* 0x0020003d34007388 */ /* 0x0041e40000000400 */
[----:B0-----:R-:W-:Y:S02]  /*11f0*/  FMNMX R61, R45, R62, !PT ;  /* 0x0000003e2d3d7209 */ /* 0x001fe40007800000 */
[----:B---3--:R0:W-:Y:S03]  /*1200*/  STS.U16 [R52+0x2200], R65 ;  /* 0x0022004134007388 */ /* 0x0081e60000000400 */
[----:B------:R-:W-:-:S02]  /*1210*/  FFMA R14, R14, c[0x0][0x188], -R61 ;  /* 0x000062000e0e7a23 */ /* 0x000fc4000000083d */
[----:B------:R-:W-:Y:S01]  /*1220*/  FFMA R15, R15, c[0x0][0x188], -R61 ;  /* 0x000062000f0f7a23 */ /* 0x000fe2000000083d */
[----:B-----5:R-:W-:Y:S01]  /*1230*/  STS.U16 [R52+0x2400], R83 ;  /* 0x0024005334007388 */ /* 0x020fe20000000400 */
[----:B------:R-:W-:-:S03]  /*1240*/  FMUL R8, R14, 1.4426950216293334961 ;  /* 0x3fb8aa3b0e087820 */ /* 0x000fc60000400000 */
[----:B------:R-:W-:Y:S01]  /*1250*/  STS.U16 [R52+0x2600], R85 ;  /* 0x0026005534007388 */ /* 0x000fe20000000400 */
[----:B------:R-:W-:-:S03]  /*1260*/  FMUL R9, R15, 1.4426950216293334961 ;  /* 0x3fb8aa3b0f097820 */ /* 0x000fc60000400000 */
[----:B------:R-:W-:Y:S06]  /*1270*/  BAR.SYNC.DEFER_BLOCKING 0x0 ;  /* 0x0000000000007b1d */ /* 0x000fec0000010000 */
[----:B------:R-:W-:Y:S01]  /*1280*/  MUFU.EX2 R8, R8 ;  /* 0x0000000800087308 */ /* 0x000fe20000000800 */
[----:B------:R-:W-:-:S07]  /*1290*/  FFMA R12, R12, c[0x0][0x188], -R60 ;  /* 0x000062000c0c7a23 */ /* 0x000fce000000083c */
[----:B------:R-:W1:Y:S01]  /*12a0*/  MUFU.EX2 R9, R9 ;  /* 0x0000000900097308 */ /* 0x000e620000000800 */
[--C-:B------:R-:W-:Y:S02]  /*12b0*/  FFMA R10, R10, c[0x0][0x188], -R61.reuse ;  /* 0x000062000a0a7a23 */ /* 0x100fe4000000083d */
[----:B------:R-:W-:Y:S02]  /*12c0*/  FFMA R11, R11, c[0x0][0x188], -R61 ;  /* 0x000062000b0b7a23 */ /* 0x000fe4000000083d */
[----:B------:R-:W-:Y:S02]  /*12d0*/  FMUL R12, R12, 1.4426950216293334961 ;  /* 0x3fb8aa3b0c0c7820 */ /* 0x000fe40000400000 */
[----:B------:R-:W-:Y:S02]  /*12e0*/  FMUL R10, R10, 1.4426950216293334961 ;  /* 0x3fb8aa3b0a0a7820 */ /* 0x000fe40000400000 */
[----:B------:R-:W-:Y:S01]  /*12f0*/  FMUL R11, R11, 1.4426950216293334961 ;  /* 0x3fb8aa3b0b0b7820 */ /* 0x000fe20000400000 */
[----:B------:R-:W-:Y:S01]  /*1300*/  MUFU.EX2 R48, R12 ;  /* 0x0000000c00307308 */ /* 0x000fe20000000800 */
[----:B------:R-:W-:Y:S01]  /*1310*/  FADD R14, -R61, R62 ;  /* 0x0000003e3d0e7221 */ /* 0x000fe20000000100 */
[----:B------:R-:W-:Y:S01]  /*1320*/  LDSM.16.M88.4 R24, [R4+0x2000] ;  /* 0x002000000418783b */ /* 0x000fe20000000200 */
[----:B-1----:R-:W-:Y:S01]  /*1330*/  F2FP.PACK_AB R45, R9, R8 ;  /* 0x00000008092d723e */ /* 0x002fe200000000ff */
[----:B------:R-:W-:-:S04]  /*1340*/  FADD R15, R8, R9 ;  /* 0x00000009080f7221 */ /* 0x000fc80000000000 */
[----:B------:R-:W-:Y:S08]  /*1350*/  MUFU.EX2 R12, R10 ;  /* 0x0000000a000c7308 */ /* 0x000ff00000000800 */
[----:B0-----:R0:W-:Y:S02]  /*1360*/  MUFU.EX2 R65, R11 ;  /* 0x0000000b00417308 */ /* 0x0011e40000000800 */
[----:B0-----:R-:W0:Y:S01]  /*1370*/  LDSM.16.M88.4 R8, [R4+0x2200] ;  /* 0x002200000408783b */ /* 0x001e220000000200 */
[----:B------:R-:W-:-:S05]  /*1380*/  FMUL R14, R14, 1.4426950216293334961 ;  /* 0x3fb8aa3b0e0e7820 */ /* 0x000fca0000400000 */
[----:B------:R-:W1:Y:S08]  /*1390*/  MUFU.EX2 R49, R49 ;  /* 0x0000003100317308 */ /* 0x000e700000000800 */
[----:B------:R-:W-:Y:S08]  /*13a0*/  MUFU.EX2 R13, R13 ;  /* 0x0000000d000d7308 */ /* 0x000ff00000000800 */
[----:B------:R-:W2:Y:S08]  /*13b0*/  MUFU.EX2 R64, R64 ;  /* 0x0000004000407308 */ /* 0x000eb00000000800 */
[----:B------:R-:W3:Y:S08]  /*13c0*/  MUFU.EX2 R63, R63 ;  /* 0x0000003f003f7308 */ /* 0x000ef00000000800 */
[----:B------:R-:W4:Y:S01]  /*13d0*/  MUFU.EX2 R62, R14 ;  /* 0x0000000e003e7308 */ /* 0x000f220000000800 */
[----:B-1----:R-:W-:-:S02]  /*13e0*/  F2FP.PACK_AB R44, R49, R48 ;  /* 0x00000030312c723e */ /* 0x002fc400000000ff */
[----:B--2---:R-:W-:Y:S02]  /*13f0*/  F2FP.PACK_AB R46, R64, R13 ;  /* 0x0000000d402e723e */ /* 0x004fe400000000ff */
[----:B------:R-:W-:Y:S01]  /*1400*/  F2FP.PACK_AB R47, R65, R12 ;  /* 0x0000000c412f723e */ /* 0x000fe200000000ff */
[C---:B---3--:R-:W-:Y:S02]  /*1410*/  FMUL R36, R63.reuse, R36 ;  /* 0x000000243f247220 */ /* 0x048fe40000400000 */
[----:B------:R-:W-:Y:S02]  /*1420*/  FMUL R37, R63, R37 ;  /* 0x000000253f257220 */ /* 0x000fe40000400000 */
[----:B------:R-:W-:Y:S02]  /*1430*/  FADD R48, R48, R49 ;  /* 0x0000003130307221 */ /* 0x000fe40000000000 */
[C---:B----4-:R-:W-:Y:S02]  /*1440*/  FMUL R38, R62.reuse, R38 ;  /* 0x000000263e267220 */ /* 0x050fe40000400000 */
[----:B------:R-:W-:-:S07]  /*1450*/  FMUL R39, R62, R39 ;  /* 0x000000273e277220 */ /* 0x000fce0000400000 */
[----:B0-----:R-:W-:Y:S07]  /*1460*/  HMMA.16816.F32 R36, R44, R8, R36 ;  /* 0x000000082c24723c */ /* 0x001fee0000001824 */
[----:B------:R-:W-:Y:S02]  /*1470*/  FADD R9, R13, R48 ;  /* 0x000000300d097221 */ /* 0x000fe40000000000 */
[----:B------:R-:W-:Y:S02]  /*1480*/  FADD R8, R12, R15 ;  /* 0x0000000f0c087221 */ /* 0x000fe40000000000 */
[----:B------:R-:W0:Y:S01]  /*1490*/  LDSM.16.M88.4 R12, [R4+0x2400] ;  /* 0x00240000040c783b */ /* 0x000e220000000200 */
[----:B------:R-:W-:-:S02]  /*14a0*/  FMUL R32, R63, R32 ;  /* 0x000000203f207220 */ /* 0x000fc40000400000 */
[C---:B------:R-:W-:Y:S02]  /*14b0*/  FMUL R33, R63.reuse, R33 ;  /* 0x000000213f217220 */ /* 0x040fe40000400000 */
[C---:B------:R-:W-:Y:S02]  /*14c0*/  FMUL R34, R62.reuse, R34 ;  /* 0x000000223e227220 */ /* 0x040fe40000400000 */
[----:B------:R-:W-:Y:S02]  /*14d0*/  FMUL R35, R62, R35 ;  /* 0x000000233e237220 */ /* 0x000fe40000400000 */
[----:B------:R-:W-:Y:S02]  /*14e0*/  FFMA R16, R16, c[0x0][0x188], -R60 ;  /* 0x0000620010107a23 */ /* 0x000fe4000000083c */
[C---:B------:R-:W-:Y:S02]  /*14f0*/  FMUL R40, R63.reuse, R40 ;  /* 0x000000283f287220 */ /* 0x040fe40000400000 */
[----:B------:R-:W-:-:S02]  /*1500*/  FMUL R41, R63, R41 ;  /* 0x000000293f297220 */ /* 0x000fc40000400000 */
[C---:B------:R-:W-:Y:S02]  /*1510*/  FMUL R42, R62.reuse, R42 ;  /* 0x0000002a3e2a7220 */ /* 0x040fe40000400000 */
[----:B------:R-:W-:Y:S02]  /*1520*/  FMUL R43, R62, R43 ;  /* 0x0000002b3e2b7220 */ /* 0x000fe40000400000 */
[--C-:B------:R-:W-:Y:S02]  /*1530*/  FFMA R18, R18, c[0x0][0x188], -R61.reuse ;  /* 0x0000620012127a23 */ /* 0x100fe4000000083d */
[----:B------:R-:W-:Y:S02]  /*1540*/  FMUL R16, R16, 1.4426950216293334961 ;  /* 0x3fb8aa3b10107820 */ /* 0x000fe40000400000 */
[----:B------:R-:W-:Y:S02]  /*1550*/  FFMA R17, R17, c[0x0][0x188], -R60 ;  /* 0x0000620011117a23 */ /* 0x000fe4000000083c */
[----:B------:R-:W-:Y:S01]  /*1560*/  FFMA R19, R19, c[0x0][0x188], -R61 ;  /* 0x0000620013137a23 */ /* 0x000fe2000000083d */
[----:B------:R-:W-:Y:S01]  /*1570*/  HMMA.16816.F32 R40, R44, R24, R40 ;  /* 0x000000182c28723c */ /* 0x000fe20000001828 */
[----:B------:R-:W-:-:S02]  /*1580*/  FMUL R17, R17, 1.4426950216293334961 ;  /* 0x3fb8aa3b11117820 */ /* 0x000fc40000400000 */
[----:B------:R-:W-:Y:S01]  /*1590*/  FFMA R20, R20, c[0x0][0x188], -R60 ;  /* 0x0000620014147a23 */ /* 0x000fe2000000083c */
[----:B------:R-:W1:Y:S01]  /*15a0*/  MUFU.EX2 R16, R16 ;  /* 0x0000001000107308 */ /* 0x000e620000000800 */
[----:B------:R-:W-:Y:S02]  /*15b0*/  FFMA R22, R22, c[0x0][0x188], -R61 ;  /* 0x0000620016167a23 */ /* 0x000fe4000000083d */
[----:B------:R-:W-:Y:S01]  /*15c0*/  FMUL R25, R19, 1.4426950216293334961 ;  /* 0x3fb8aa3b13197820 */ /* 0x000fe20000400000 */
[----:B0-----:R-:W-:Y:S07]  /*15d0*/  HMMA.16816.F32 R32, R44, R12, R32 ;  /* 0x0000000c2c20723c */ /* 0x001fee0000001820 */
[----:B------:R-:W-:-:S02]  /*15e0*/  FMUL R12, R18, 1.4426950216293334961 ;  /* 0x3fb8aa3b120c7820 */ /* 0x000fc40000400000 */
[----:B------:R-:W-:Y:S01]  /*15f0*/  FMUL R20, R20, 1.4426950216293334961 ;  /* 0x3fb8aa3b14147820 */ /* 0x000fe20000400000 */
[----:B------:R-:W-:Y:S01]  /*1600*/  MUFU.EX2 R17, R17 ;  /* 0x0000001100117308 */ /* 0x000fe20000000800 */
[----:B------:R-:W-:Y:S02]  /*1610*/  FFMA R21, R21, c[0x0][0x188], -R60 ;  /* 0x0000620015157a23 */ /* 0x000fe4000000083c */
[----:B------:R-:W-:Y:S02]  /*1620*/  FMUL R19, R22, 1.4426950216293334961 ;  /* 0x3fb8aa3b16137820 */ /* 0x000fe40000400000 */
[----:B------:R-:W-:-:S03]  /*1630*/  FFMA R23, R23, c[0x0][0x188], -R61 ;  /* 0x0000620017177a23 */ /* 0x000fc6000000083d */
[----:B------:R-:W0:Y:S01]  /*1640*/  MUFU.EX2 R12, R12 ;  /* 0x0000000c000c7308 */ /* 0x000e220000000800 */
[----:B------:R-:W-:Y:S02]  /*1650*/  FMUL R21, R21, 1.4426950216293334961 ;  /* 0x3fb8aa3b15157820 */ /* 0x000fe40000400000 */
[----:B------:R-:W-:-:S05]  /*1660*/  FMUL R22, R23, 1.4426950216293334961 ;  /* 0x3fb8aa3b17167820 */ /* 0x000fca0000400000 */
[----:B------:R-:W2:Y:S01]  /*1670*/  MUFU.EX2 R25, R25 ;  /* 0x0000001900197308 */ /* 0x000ea20000000800 */
[----:B------:R-:W-:Y:S02]  /*1680*/  FADD R9, R64, R9 ;  /* 0x0000000940097221 */ /* 0x000fe40000000000 */
[----:B------:R-:W-:-:S05]  /*1690*/  FADD R65, R65, R8 ;  /* 0x0000000841417221 */ /* 0x000fca0000000000 */
[----:B------:R-:W3:Y:S01]  /*16a0*/  MUFU.EX2 R20, R20 ;  /* 0x0000001400147308 */ /* 0x000ee20000000800 */
[----:B-1----:R-:W-:-:S07]  /*16b0*/  FADD R8, R16, R9 ;  /* 0x0000000910087221 */ /* 0x002fce0000000000 */
[----:B------:R-:W1:Y:S01]  /*16c0*/  MUFU.EX2 R19, R19 ;  /* 0x0000001300137308 */ /* 0x000e620000000800 */
[----:B0-----:R-:W-:-:S07]  /*16d0*/  FADD R18, R12, R65 ;  /* 0x000000410c127221 */ /* 0x001fce0000000000 */
[----:B------:R-:W0:Y:S01]  /*16e0*/  MUFU.EX2 R21, R21 ;  /* 0x0000001500157308 */ /* 0x000e220000000800 */
[----:B------:R-:W-:-:S07]  /*16f0*/  FADD R9, R17, R8 ;  /* 0x0000000811097221 */ /* 0x000fce0000000000 */
[----:B------:R-:W4:Y:S01]  /*1700*/  MUFU.EX2 R22, R22 ;  /* 0x0000001600167308 */ /* 0x000f220000000800 */
[----:B--2---:R-:W-:Y:S02]  /*1710*/  FADD R18, R25, R18 ;  /* 0x0000001219127221 */ /* 0x004fe40000000000 */
[C---:B------:R-:W-:Y:S02]  /*1720*/  FMUL R48, R63.reuse, R28 ;  /* 0x0000001c3f307220 */ /* 0x040fe40000400000 */
[----:B------:R-:W-:Y:S02]  /*1730*/  FMUL R49, R63, R29 ;  /* 0x0000001d3f317220 */ /* 0x000fe40000400000 */
[C---:B------:R-:W-:Y:S02]  /*1740*/  FMUL R50, R62.reuse, R30 ;  /* 0x0000001e3e327220 */ /* 0x040fe40000400000 */
[----:B------:R-:W-:Y:S02]  /*1750*/  FMUL R51, R62, R31 ;  /* 0x0000001f3e337220 */ /* 0x000fe40000400000 */
[----:B---3--:R-:W-:Y:S01]  /*1760*/  FADD R8, R20, R9 ;  /* 0x0000000914087221 */ /* 0x008fe20000000000 */
[----:B------:R-:W-:Y:S01]  /*1770*/  LDSM.16.M88.4 R28, [R4+0x2600] ;  /* 0x00260000041c783b */ /* 0x000fe20000000200 */
[----:B-1----:R-:W-:-:S02]  /*1780*/  FADD R9, R19, R18 ;  /* 0x0000001213097221 */ /* 0x002fc40000000000 */
[----:B0-----:R-:W-:Y:S02]  /*1790*/  FADD R23, R21, R8 ;  /* 0x0000000815177221 */ /* 0x001fe40000000000 */
[----:B----4-:R-:W-:-:S03]  /*17a0*/  FADD R24, R22, R9 ;  /* 0x0000000916187221 */ /* 0x010fc60000000000 */
[----:B------:R-:W0:Y:S04]  /*17b0*/  SHFL.BFLY PT, R8, R23, 0x2, 0x1f ;  /* 0x0c401f0017087f89 */ /* 0x000e2800000e0000 */
[----:B------:R-:W1:Y:S01]  /*17c0*/  SHFL.BFLY PT, R9, R24, 0x2, 0x1f ;  /* 0x0c401f0018097f89 */ /* 0x000e6200000e0000 */
[----:B------:R-:W-:Y:S02]  /*17d0*/  F2FP.PACK_AB R16, R17, R16 ;  /* 0x000000101110723e */ /* 0x000fe400000000ff */
[----:B------:R-:W-:Y:S02]  /*17e0*/  F2FP.PACK_AB R17, R25, R12 ;  /* 0x0000000c1911723e */ /* 0x000fe400000000ff */
[----:B------:R-:W-:Y:S01]  /*17f0*/  IADD3 R5, R5, 0x20, RZ ;  /* 0x0000002005057810 */ /* 0x000fe20007ffe0ff */
[----:B0-----:R-:W-:-:S02]  /*1800*/  FADD R13, R23, R8 ;  /* 0x00000008170d7221 */ /* 0x001fc40000000000 */
[----:B-1----:R-:W-:-:S03]  /*1810*/  FADD R9, R24, R9 ;  /* 0x0000000918097221 */ /* 0x002fc60000000000 */
[----:B------:R-:W0:Y:S04]  /*1820*/  SHFL.BFLY PT, R12, R13, 0x1, 0x1f ;  /* 0x0c201f000d0c7f89 */ /* 0x000e2800000e0000 */
[----:B------:R-:W1:Y:S01]  /*1830*/  SHFL.BFLY PT, R8, R9, 0x1, 0x1f ;  /* 0x0c201f0009087f89 */ /* 0x000e6200000e0000 */
[----:B------:R-:W-:Y:S01]  /*1840*/  HMMA.16816.F32 R44, R44, R28, R48 ;  /* 0x0000001c2c2c723c */ /* 0x000fe20000001830 */
[----:B------:R-:W-:Y:S02]  /*1850*/  ISETP.GE.AND P0, PT, R5, c[0x0][0x1d0], PT ;  /* 0x0000740005007a0c */ /* 0x000fe40003f06270 */
[----:B------:R-:W-:Y:S02]  /*1860*/  F2FP.PACK_AB R18, R21, R20 ;  /* 0x000000141512723e */ /* 0x000fe400000000ff */
[----:B------:R-:W-:-:S07]  /*1870*/  F2FP.PACK_AB R19, R22, R19 ;  /* 0x000000131613723e */ /* 0x000fce00000000ff */
[C---:B------:R-:W-:Y:S07]  /*1880*/  HMMA.16816.F32 R36, R16.reuse, R10, R36 ;  /* 0x0000000a1024723c */ /* 0x040fee0000001824 */
[----:B------:R-:W-:Y:S01]  /*1890*/  MOV R10, 0x20 ;  /* 0x00000020000a7802 */ /* 0x000fe20000000f00 */
[----:B0-----:R-:W-:Y:S01]  /*18a0*/  FADD R12, R13, R12 ;  /* 0x0000000c0d0c7221 */ /* 0x001fe20000000000 */
[----:B------:R-:W-:Y:S01]  /*18b0*/  HMMA.16816.F32 R40, R16, R26, R40 ;  /* 0x0000001a1028723c */ /* 0x000fe20000001828 */
[----:B-1----:R-:W-:-:S02]  /*18c0*/  FADD R8, R9, R8 ;  /* 0x0000000809087221 */ /* 0x002fc40000000000 */
[----:B------:R-:W-:Y:S01]  /*18d0*/  FFMA R54, R63, R54, R12 ;  /* 0x000000363f367223 */ /* 0x000fe2000000000c */
[----:B------:R-:W-:Y:S01]  /*18e0*/  MOV R63, R60 ;  /* 0x0000003c003f7202 */ /* 0x000fe20000000f00 */
[----:B------:R-:W-:-:S03]  /*18f0*/  FFMA R53, R62, R53, R8 ;  /* 0x000000353e357223 */ /* 0x000fc60000000008 */
[----:B------:R-:W-:Y:S01]  /*1900*/  HMMA.16816.F32 R32, R16, R14, R32 ;  /* 0x0000000e1020723c */ /* 0x000fe20000001820 */
[C---:B------:R-:W-:Y:S02]  /*1910*/  IMAD R3, R10.reuse, c[0x0][0x1b4], R3 ;  /* 0x00006d000a037a24 */ /* 0x040fe400078e0203 */
[----:B------:R-:W-:Y:S02]  /*1920*/  IMAD R7, R10, c[0x0][0x1a4], R7 ;  /* 0x000069000a077a24 */ /* 0x000fe400078e0207 */
[----:B------:R-:W-:-:S03]  /*1930*/  IMAD.MOV.U32 R62, RZ, RZ, R61 ;  /* 0x000000ffff3e7224 */ /* 0x000fc600078e003d */
[----:B------:R-:W-:Y:S01]  /*1940*/  HMMA.16816.F32 R28, R16, R30, R44 ;  /* 0x0000001e101c723c */ /* 0x000fe2000000182c */
[----:B------:R-:W-:Y:S07]  /*1950*/  @!P0 BRA `(.L_x_1) ;  /* 0xfffff2f000008947 */ /* 0x000fee000383ffff */
.L_x_0:
[C---:B-1----:R-:W-:Y:S01]  /*1960*/  FMUL R3, R54.reuse, 8388608 ;  /* 0x4b00000036037820 */ /* 0x042fe20000400000 */
[----:B------:R-:W-:Y:S01]  /*1970*/  FSETP.GEU.AND P2, PT, R54, 1.175494350822287508e-38, PT ;  /* 0x008000003600780b */ /* 0x000fe20003f4e000 */
[C---:B------:R-:W-:Y:S01]  /*1980*/  FMUL R4, R53.reuse, 8388608 ;  /* 0x4b00000035047820 */ /* 0x040fe20000400000 */
[----:B------:R-:W-:Y:S01]  /*1990*/  FSETP.GEU.AND P3, PT, R53, 1.175494350822287508e-38, PT ;  /* 0x008000003500780b */ /* 0x000fe20003f6e000 */
[----:B------:R-:W-:Y:S01]  /*19a0*/  IMAD R8, R2, c[0x0][0x1c0], RZ ;  /* 0x0000700002087a24 */ /* 0x000fe200078e02ff */
[----:B------:R-:W-:Y:S01]  /*19b0*/  FSEL R3, R3, R54, !P2 ;  /* 0x0000003603037208 */ /* 0x000fe20005000000 */
[----:B------:R-:W-:Y:S01]  /*19c0*/  IMAD R11, R59, c[0x0][0x1c4], RZ ;  /* 0x000071003b0b7a24 */ /* 0x000fe200078e02ff */
[----:B------:R-:W-:Y:S01]  /*19d0*/  FSEL R4, R4, R53, !P3 ;  /* 0x0000003504047208 */ /* 0x000fe20005800000 */
[----:B------:R-:W-:Y:S01]  /*19e0*/  BAR.SYNC.DEFER_BLOCKING 0x0 ;  /* 0x0000000000007b1d */ /* 0x000fe20000010000 */
[----:B------:R-:W-:Y:S01]  /*19f0*/  SHF.L.U32 R6, R0, 0x2, RZ ;  /* 0x0000000200067819 */ /* 0x000fe200000006ff */
[----:B------:R-:W-:Y:S01]  /*1a00*/  IMAD.MOV.U32 R44, RZ, RZ, c[0x0][0x1c8] ;  /* 0x00007200ff2c7624 */ /* 0x000fe200078e00ff */
[----:B------:R-:W-:-:S02]  /*1a10*/  SHF.R.U32.HI R7, RZ, 0x1, R0 ;  /* 0x00000001ff077819 */ /* 0x000fc40000011600 */
[----:B------:R-:W-:Y:S02]  /*1a20*/  IADD3 R5, R3, -0x3f3504f3, RZ ;  /* 0xc0cafb0d03057810 */ /* 0x000fe40007ffe0ff */
[C---:B------:R-:W-:Y:S02]  /*1a30*/  LOP3.LUT R12, R55.reuse, 0x78, RZ, 0xc0, !PT ;  /* 0x00000078370c7812 */ /* 0x040fe400078ec0ff */
[----:B------:R-:W-:Y:S02]  /*1a40*/  IADD3 R9, R4, -0x3f3504f3, RZ ;  /* 0xc0cafb0d04097810 */ /* 0x000fe40007ffe0ff */
[----:B------:R-:W-:Y:S01]  /*1a50*/  LOP3.LUT R16, R6, 0x1c0, RZ, 0xc0, !PT ;  /* 0x000001c006107812 */ /* 0x000fe200078ec0ff */
[----:B------:R-:W-:Y:S01]  /*1a60*/  IMAD.SHL.U32 R6, R8, 0x2, RZ ;  /* 0x0000000208067824 */ /* 0x000fe200078e00ff */
[----:B------:R-:W-:Y:S02]  /*1a70*/  LOP3.LUT R15, R55, 0x38, RZ, 0xc0, !PT ;  /* 0x00000038370f7812 */ /* 0x000fe400078ec0ff */
[----:B------:R-:W-:-:S02]  /*1a80*/  LOP3.LUT R17, R7, 0x4, RZ, 0xc0, !PT ;  /* 0x0000000407117812 */ /* 0x000fc400078ec0ff */
[----:B------:R-:W-:Y:S02]  /*1a90*/  LOP3.LUT R14, R5, 0xff800000, RZ, 0xc0, !PT ;  /* 0xff800000050e7812 */ /* 0x000fe400078ec0ff */
[----:B------:R-:W-:Y:S01]  /*1aa0*/  LEA R57, R57, R12, 0x2 ;  /* 0x0000000c39397211 */ /* 0x000fe200078e10ff */
[----:B------:R-:W-:Y:S01]  /*1ab0*/  IMAD.SHL.U32 R12, R0, 0x20, RZ ;  /* 0x00000020000c7824 */ /* 0x000fe200078e00ff */
[----:B------:R-:W-:Y:S01]  /*1ac0*/  LOP3.LUT R9, R9, 0xff800000, RZ, 0xc0, !PT ;  /* 0xff80000009097812 */ /* 0x000fe200078ec0ff */
[----:B------:R0:W1:Y:S01]  /*1ad0*/  I2F R7, R14 ;  /* 0x0000000e00077306 */ /* 0x0000620000201400 */
[----:B------:R-:W-:Y:S02]  /*1ae0*/  SHF.L.U32 R13, R11, 0x1, RZ ;  /* 0x000000010b0d7819 */ /* 0x000fe400000006ff */
[----:B------:R-:W-:Y:S02]  /*1af0*/  IADD3 R5, R17, R15, R16 ;  /* 0x0000000f11057210 */ /* 0x000fe40007ffe010 */
[----:B------:R-:W-:-:S02]  /*1b00*/  MOV R10, R28 ;  /* 0x0000001c000a7202 */ /* 0x000fc40000000f00 */
[----:B------:R-:W-:Y:S01]  /*1b10*/  IADD3 R6, P4, P5, R13, c[0x0][0x178], R6 ;  /* 0x00005e000d067a10 */ /* 0x000fe20007d9e006 */
[----:B------:R-:W2:Y:S01]  /*1b20*/  I2F R16, R9 ;  /* 0x0000000900107306 */ /* 0x000ea20000201400 */
[----:B------:R-:W-:Y:S02]  /*1b30*/  LOP3.LUT R28, R0, 0xc, RZ, 0xc0, !PT ;  /* 0x0000000c001c7812 */ /* 0x000fe400078ec0ff */
[----:B------:R-:W-:Y:S02]  /*1b40*/  LOP3.LUT R13, R12, 0x60, RZ, 0xc0, !PT ;  /* 0x000000600c0d7812 */ /* 0x000fe400078ec0ff */
[----:B------:R-:W-:Y:S02]  /*1b50*/  LOP3.LUT P0, RZ, R0, 0x80, RZ, 0xc0, !PT ;  /* 0x0000008000ff7812 */ /* 0x000fe4000780c0ff */
[----:B------:R-:W-:Y:S01]  /*1b60*/  SHF.R.S32.HI R12, RZ, 0x4, R0 ;  /* 0x00000004ff0c7819 */ /* 0x000fe20000011400 */
[----:B------:R-:W-:Y:S01]  /*1b70*/  IMAD.HI R0, R8, 0x2, RZ ;  /* 0x0000000208007827 */ /* 0x000fe200078e02ff */
[----:B------:R-:W-:-:S02]  /*1b80*/  LEA R18, R28, R13, 0x9 ;  /* 0x0000000d1c127211 */ /* 0x000fc400078e48ff */
[----:B------:R-:W-:Y:S01]  /*1b90*/  FSEL R8, RZ, -23, P2 ;  /* 0xc1b80000ff087808 */ /* 0x000fe20001000000 */
[----:B------:R-:W-:Y:S01]  /*1ba0*/  IMAD.HI R13, R11, 0x2, RZ ;  /* 0x000000020b0d7827 */ /* 0x000fe200078e02ff */
[----:B0-----:R-:W-:Y:S02]  /*1bb0*/  IADD3 R14, R3, -R14, RZ ;  /* 0x8000000e030e7210 */ /* 0x001fe40007ffe0ff */
[----:B------:R-:W-:Y:S01]  /*1bc0*/  FSETP.GT.AND P1, PT, |R53|, 8.50705917302346158658e+37, PT ;  /* 0x7e8000003500780b */ /* 0x000fe20003f24200 */
[----:B-1----:R-:W-:Y:S01]  /*1bd0*/  FFMA.FTZ R8, R7, 1.1920928955078125e-07, R8 ;  /* 0x3400000007087823 */ /* 0x002fe20000010008 */
[----:B------:R-:W-:Y:S01]  /*1be0*/  FSETP.GT.AND P2, PT, |R54|, 8.50705917302346158658e+37, PT ;  /* 0x7e8000003600780b */ /* 0x000fe20003f44200 */
[----:B------:R-:W-:Y:S01]  /*1bf0*/  FADD R14, R14, -1 ;  /* 0xbf8000000e0e7421 */ /* 0x000fe20000000000 */
[----:B------:R-:W-:Y:S02]  /*1c00*/  FSEL R11, RZ, -23, P3 ;  /* 0xc1b80000ff0b7808 */ /* 0x000fe40001800000 */
[----:B------:R-:W-:-:S02]  /*1c10*/  IADD3.X R0, R13, c[0x0][0x17c], R0, P4, P5 ;  /* 0x00005f000d007a10 */ /* 0x000fc400027ea400 */
[----:B------:R-:W-:Y:S01]  /*1c20*/  MOV R21, 0x3dc6b27f ;  /* 0x3dc6b27f00157802 */ /* 0x000fe20000000f00 */
[----:B--2---:R-:W-:Y:S01]  /*1c30*/  FFMA.FTZ R7, R16, 1.1920928955078125e-07, R11 ;  /* 0x3400000010077823 */ /* 0x004fe2000001000b */
[----:B------:R-:W-:Y:S02]  /*1c40*/  FSETP.GEU.AND P3, PT, |R53|, 1.175494350822287508e-38, PT ;  /* 0x008000003500780b */ /* 0x000fe40003f6e200 */
[----:B------:R-:W-:Y:S01]  /*1c50*/  FSETP.GEU.AND P4, PT, |R54|, 1.175494350822287508e-38, PT ;  /* 0x008000003600780b */ /* 0x000fe20003f8e200 */
[----:B------:R-:W-:Y:S01]  /*1c60*/  FFMA.FTZ R11, R14, R21, -0.16845393180847167969 ;  /* 0xbe2c7f300e0b7423 */ /* 0x000fe20000010015 */
[----:B------:R-:W-:Y:S01]  /*1c70*/  LOP3.LUT R55, R55, 0x780, RZ, 0xc0, !PT ;  /* 0x0000078037377812 */ /* 0x000fe200078ec0ff */
[----:B------:R-:W-:Y:S01]  /*1c80*/  @P1 FMUL R53, R53, 0.25 ;  /* 0x3e80000035351820 */ /* 0x000fe20000400000 */
[----:B------:R-:W-:Y:S01]  /*1c90*/  SGXT R12, R12, 0x1 ;  /* 0x000000010c0c781a */ /* 0x000fe20000000200 */
[----:B------:R-:W-:Y:S01]  /*1ca0*/  FFMA.FTZ R13, R14, R11, 0.1716887056827545166 ;  /* 0x3e2fcf2a0e0d7423 */ /* 0x000fe2000001000b */
[----:B------:R-:W-:Y:S01]  /*1cb0*/  IADD3 R55, R55, R18, RZ ;  /* 0x0000001237377210 */ /* 0x000fe20007ffe0ff */
[----:B------:R-:W-:Y:S01]  /*1cc0*/  @P2 FMUL R54, R54, 0.25 ;  /* 0x3e80000036362820 */ /* 0x000fe20000400000 */
[----:B------:R-:W-:Y:S01]  /*1cd0*/  LOP3.LUT R12, R57, 0x808, R12, 0x78, !PT ;  /* 0x00000808390c7812 */ /* 0x000fe200078e780c */
[----:B------:R-:W-:Y:S01]  /*1ce0*/  FFMA.FTZ R13, R14, R13, -0.17900948226451873779 ;  /* 0xbe374e430e0d7423 */ /* 0x000fe2000001000d */
[----:B------:R-:W-:Y:S01]  /*1cf0*/  IADD3 R50, R4, -R9, RZ ;  /* 0x8000000904327210 */ /* 0x000fe20007ffe0ff */
[----:B------:R-:W-:Y:S01]  /*1d00*/  @!P3 FMUL R53, R53, 16777216 ;  /* 0x4b8000003535b820 */ /* 0x000fe20000400000 */
[----:B------:R-:W-:Y:S01]  /*1d10*/  LOP3.LUT R56, R56, 0x1f8, RZ, 0xc0, !PT ;  /* 0x000001f838387812 */ /* 0x000fe200078ec0ff */
[----:B------:R-:W-:-:S02]  /*1d20*/  @!P4 FMUL R54, R54, 16777216 ;  /* 0x4b8000003636c820 */ /* 0x000fc40000400000 */
[C---:B------:R-:W-:Y:S01]  /*1d30*/  FFMA.FTZ R13, R14.reuse, R13, 0.20512372255325317383 ;  /* 0x3e520bf40e0d7423 */ /* 0x040fe2000001000d */
[----:B------:R-:W0:Y:S01]  /*1d40*/  MUFU.RCP R15, R53 ;  /* 0x00000035000f7308 */ /* 0x000e220000001000 */
[----:B------:R-:W-:Y:S02]  /*1d50*/  @P1 FMUL R31, R31, 0.25 ;  /* 0x3e8000001f1f1820 */ /* 0x000fe40000400000 */
[----:B------:R-:W-:Y:S02]  /*1d60*/  FFMA.FTZ R13, R14, R13, -0.24046532809734344482 ;  /* 0xbe763c8b0e0d7423 */ /* 0x000fe4000001000d */
[----:B------:R-:W-:Y:S02]  /*1d70*/  @P1 FMUL R30, R30, 0.25 ;  /* 0x3e8000001e1e1820 */ /* 0x000fe40000400000 */
[----:B------:R-:W-:Y:S01]  /*1d80*/  FFMA.FTZ R13, R14, R13, 0.28857114911079406738 ;  /* 0x3e93bf990e0d7423 */ /* 0x000fe2000001000d */
[----:B------:R-:W1:Y:S01]  /*1d90*/  MUFU.RCP R18, R54 ;  /* 0x0000003600127308 */ /* 0x000e620000001000 */
[----:B------:R-:W-:-:S02]  /*1da0*/  @P1 FMUL R35, R35, 0.25 ;  /* 0x3e80000023231820 */ /* 0x000fc40000400000 */
[----:B------:R-:W-:Y:S02]  /*1db0*/  @P1 FMUL R34, R34, 0.25 ;  /* 0x3e80000022221820 */ /* 0x000fe40000400000 */
[----:B------:R-:W-:Y:S02]  /*1dc0*/  @P1 FMUL R39, R39, 0.25 ;  /* 0x3e80000027271820 */ /* 0x000fe40000400000 */
[----:B------:R-:W-:Y:S02]  /*1dd0*/  @P1 FMUL R38, R38, 0.25 ;  /* 0x3e80000026261820 */ /* 0x000fe40000400000 */
[----:B------:R-:W-:Y:S02]  /*1de0*/  @P1 FMUL R43, R43, 0.25 ;  /* 0x3e8000002b2b1820 */ /* 0x000fe40000400000 */
[----:B------:R-:W-:Y:S02]  /*1df0*/  @P2 FMUL R10, R10, 0.25 ;  /* 0x3e8000000a0a2820 */ /* 0x000fe40000400000 */
[----:B------:R-:W-:-:S02]  /*1e00*/  @P2 FMUL R32, R32, 0.25 ;  /* 0x3e80000020202820 */ /* 0x000fc40000400000 */
[----:B------:R-:W-:Y:S01]  /*1e10*/  @P1 FMUL R42, R42, 0.25 ;  /* 0x3e8000002a2a1820 */ /* 0x000fe20000400000 */
[----:B------:R-:W-:Y:S01]  /*1e20*/  ISETP.GE.U32.AND P1, PT, R4, 0x7f800000, PT ;  /* 0x7f8000000400780c */ /* 0x000fe20003f26070 */
[----:B------:R-:W-:Y:S02]  /*1e30*/  @P2 FMUL R36, R36, 0.25 ;  /* 0x3e80000024242820 */ /* 0x000fe40000400000 */
[----:B------:R-:W-:Y:S02]  /*1e40*/  @P2 FMUL R40, R40, 0.25 ;  /* 0x3e80000028282820 */ /* 0x000fe40000400000 */
[----:B------:R-:W-:Y:S02]  /*1e50*/  FFMA.FTZ R13, R14, R13, -0.36067417263984680176 ;  /* 0xbeb8aa490e0d7423 */ /* 0x000fe4000001000d */
[----:B------:R-:W-:Y:S02]  /*1e60*/  @!P3 FMUL R31, R31, 16777216 ;  /* 0x4b8000001f1fb820 */ /* 0x000fe40000400000 */
[----:B------:R-:W-:-:S02]  /*1e70*/  @!P3 FMUL R30, R30, 16777216 ;  /* 0x4b8000001e1eb820 */ /* 0x000fc40000400000 */
[----:B------:R-:W-:Y:S02]  /*1e80*/  @!P3 FMUL R35, R35, 16777216 ;  /* 0x4b8000002323b820 */ /* 0x000fe40000400000 */
[----:B------:R-:W-:Y:S02]  /*1e90*/  @!P3 FMUL R34, R34, 16777216 ;  /* 0x4b8000002222b820 */ /* 0x000fe40000400000 */
[----:B------:R-:W-:Y:S02]  /*1ea0*/  @!P3 FMUL R39, R39, 16777216 ;  /* 0x4b8000002727b820 */ /* 0x000fe40000400000 */
[----:B------:R-:W-:Y:S02]  /*1eb0*/  @!P3 FMUL R38, R38, 16777216 ;  /* 0x4b8000002626b820 */ /* 0x000fe40000400000 */
[----:B------:R-:W-:Y:S02]  /*1ec0*/  @!P3 FMUL R43, R43, 16777216 ;  /* 0x4b8000002b2bb820 */ /* 0x000fe40000400000 */
[----:B------:R-:W-:-:S02]  /*1ed0*/  @!P4 FMUL R10, R10, 16777216 ;  /* 0x4b8000000a0ac820 */ /* 0x000fc40000400000 */
[----:B------:R-:W-:Y:S02]  /*1ee0*/  @!P4 FMUL R32, R32, 16777216 ;  /* 0x4b8000002020c820 */ /* 0x000fe40000400000 */
[----:B------:R-:W-:Y:S02]  /*1ef0*/  @!P3 FMUL R42, R42, 16777216 ;  /* 0x4b8000002a2ab820 */ /* 0x000fe40000400000 */
[----:B------:R-:W-:Y:S02]  /*1f00*/  @!P4 FMUL R36, R36, 16777216 ;  /* 0x4b8000002424c820 */ /* 0x000fe40000400000 */
[----:B------:R-:W-:Y:S02]  /*1f10*/  @!P4 FMUL R40, R40, 16777216 ;  /* 0x4b8000002828c820 */ /* 0x000fe40000400000 */
[----:B------:R-:W-:Y:S02]  /*1f20*/  FFMA.FTZ R13, R14, R13, 0.48089820146560668945 ;  /* 0x3ef6384a0e0d7423 */ /* 0x000fe4000001000d */
[----:B0-----:R-:W-:-:S02]  /*1f30*/  FMUL R16, R15, R31 ;  /* 0x0000001f0f107220 */ /* 0x001fc40000400000 */
[C---:B------:R-:W-:Y:S02]  /*1f40*/  FMUL R17, R15.reuse, R30 ;  /* 0x0000001e0f117220 */ /* 0x040fe40000400000 */
[C---:B------:R-:W-:Y:S02]  /*1f50*/  FMUL R35, R15.reuse, R35 ;  /* 0x000000230f237220 */ /* 0x040fe40000400000 */
[C---:B------:R-:W-:Y:S02]  /*1f60*/  FMUL R34, R15.reuse, R34 ;  /* 0x000000220f227220 */ /* 0x040fe40000400000 */
[C---:B------:R-:W-:Y:S02]  /*1f70*/  FMUL R39, R15.reuse, R39 ;  /* 0x000000270f277220 */ /* 0x040fe40000400000 */
[----:B------:R-:W-:Y:S01]  /*1f80*/  FMUL R38, R15, R38 ;  /* 0x000000260f267220 */ /* 0x000fe20000400000 */
[----:B------:R-:W-:Y:S01]  /*1f90*/  F2FP.PACK_AB R25, R17, R34 ;  /* 0x000000221119723e */ /* 0x000fe200000000ff */
[----:B-1----:R-:W-:-:S02]  /*1fa0*/  FMUL R10, R18, R10 ;  /* 0x0000000a120a7220 */ /* 0x002fc40000400000 */
[C---:B------:R-:W-:Y:S02]  /*1fb0*/  FMUL R19, R18.reuse, R32 ;  /* 0x0000002012137220 */ /* 0x040fe40000400000 */
[----:B------:R-:W-:Y:S02]  /*1fc0*/  FMUL R22, R15, R43 ;  /* 0x0000002b0f167220 */ /* 0x000fe40000400000 */
[----:B------:R-:W-:Y:S01]  /*1fd0*/  FMUL R36, R18, R36 ;  /* 0x0000002412247220 */ /* 0x000fe20000400000 */
[----:B------:R-:W-:Y:S01]  /*1fe0*/  F2FP.PACK_AB R11, R10, R19 ;  /* 0x000000130a0b723e */ /* 0x000fe200000000ff */
[----:B------:R-:W-:Y:S01]  /*1ff0*/  FMUL R23, R18, R40 ;  /* 0x0000002812177220 */ /* 0x000fe20000400000 */
[----:B------:R-:W-:Y:S01]  /*2000*/  F2FP.PACK_AB R22, R39, R22 ;  /* 0x000000162716723e */ /* 0x000fe200000000ff */
[----:B------:R-:W-:Y:S02]  /*2010*/  FMUL R15, R15, R42 ;  /* 0x0000002a0f0f7220 */ /* 0x000fe40000400000 */
[----:B------:R-:W-:Y:S01]  /*2020*/  @P2 FMUL R29, R29, 0.25 ;  /* 0x3e8000001d1d2820 */ /* 0x000fe20000400000 */
[----:B------:R-:W-:Y:S01]  /*2030*/  F2FP.PACK_AB R10, R36, R23 ;  /* 0x00000017240a723e */ /* 0x000fe200000000ff */
[----:B------:R-:W-:Y:S01]  /*2040*/  @P2 FMUL R33, R33, 0.25 ;  /* 0x3e80000021212820 */ /* 0x000fe20000400000 */
[----:B------:R-:W-:Y:S01]  /*2050*/  F2FP.PACK_AB R24, R38, R15 ;  /* 0x0000000f2618723e */ /* 0x000fe200000000ff */
[----:B------:R-:W-:Y:S01]  /*2060*/  @P2 FMUL R37, R37, 0.25 ;  /* 0x3e80000025252820 */ /* 0x000fe20000400000 */
[----:B------:R-:W-:Y:S01]  /*2070*/  F2FP.PACK_AB R23, R16, R35 ;  /* 0x000000231017723e */ /* 0x000fe200000000ff */
[----:B------:R-:W-:Y:S01]  /*2080*/  @P2 FMUL R41, R41, 0.25 ;  /* 0x3e80000029292820 */ /* 0x000fe20000400000 */
[----:B------:R0:W-:Y:S01]  /*2090*/  STS.64 [R12], R10 ;  /* 0x0000000a0c007388 */ /* 0x0001e20000000a00 */
[----:B------:R-:W-:Y:S01]  /*20a0*/  FFMA.FTZ R13, R14, R13, -0.72134751081466674805 ;  /* 0xbf38aa3b0e0d7423 */ /* 0x000fe2000001000d */
[----:B------:R-:W-:Y:S01]  /*20b0*/  ISETP.GE.U32.AND P2, PT, R3, 0x7f800000, PT ;  /* 0x7f8000000300780c */ /* 0x000fe20003f46070 */
[----:B------:R-:W-:-:S02]  /*20c0*/  @!P4 FMUL R29, R29, 16777216 ;  /* 0x4b8000001d1dc820 */ /* 0x000fc40000400000 */
[----:B------:R-:W-:Y:S02]  /*20d0*/  @!P4 FMUL R33, R33, 16777216 ;  /* 0x4b8000002121c820 */ /* 0x000fe40000400000 */
[----:B------:R-:W-:Y:S02]  /*20e0*/  @!P4 FMUL R37, R37, 16777216 ;  /* 0x4b8000002525c820 */ /* 0x000fe40000400000 */
[----:B------:R-:W-:Y:S02]  /*20f0*/  @!P4 FMUL R41, R41, 16777216 ;  /* 0x4b8000002929c820 */ /* 0x000fe40000400000 */
[----:B------:R-:W-:Y:S01]  /*2100*/  IMAD R15, R58, c[0x0][0x1c8], RZ ;  /* 0x000072003a0f7a24 */ /* 0x000fe200078e02ff */
[----:B0-----:R-:W-:Y:S01]  /*2110*/  LOP3.LUT R10, R12, 0x10, RZ, 0x3c, !PT ;  /* 0x000000100c0a7812 */ /* 0x001fe200078e3cff */
[----:B------:R-:W-:Y:S02]  /*2120*/  FMUL R13, R14, R13 ;  /* 0x0000000d0e0d7220 */ /* 0x000fe40000400000 */
[----:B------:R-:W-:Y:S01]  /*2130*/  FMUL R29, R18, R29 ;  /* 0x0000001d121d7220 */ /* 0x000fe20000400000 */
[----:B------:R-:W-:Y:S01]  /*2140*/  LEA R11, R44, R15, 0x1 ;  /* 0x0000000f2c0b7211 */ /* 0x000fe200078e08ff */
[C---:B------:R-:W-:Y:S01]  /*2150*/  FMUL R20, R18.reuse, R33 ;  /* 0x0000002112147220 */ /* 0x040fe20000400000 */
[----:B------:R-:W-:Y:S01]  /*2160*/  LEA R16, P4, R15, R6, 0x1 ;  /* 0x000000060f107211 */ /* 0x000fe200078808ff */
[----:B------:R-:W-:-:S02]  /*2170*/  FMUL R37, R18, R37 ;  /* 0x0000002512257220 */ /* 0x000fc40000400000 */
[----:B------:R-:W-:Y:S01]  /*2180*/  FMUL R18, R18, R41 ;  /* 0x0000002912127220 */ /* 0x000fe20000400000 */
[----:B------:R-:W-:Y:S01]  /*2190*/  F2FP.PACK_AB R19, R29, R20 ;  /* 0x000000141d13723e */ /* 0x000fe200000000ff */
[----:B------:R-:W-:Y:S01]  /*21a0*/  FMUL R13, R14, R13 ;  /* 0x0000000d0e0d7220 */ /* 0x000fe20000400000 */
[----:B------:R-:W-:Y:S01]  /*21b0*/  LEA.HI.X.SX32 R17, R15, R0, 0x1, P4 ;  /* 0x000000000f117211 */ /* 0x000fe200020f0eff */
[----:B------:R-:W-:Y:S01]  /*21c0*/  FADD R50, R50, -1 ;  /* 0xbf80000032327421 */ /* 0x000fe20000000000 */
[----:B------:R-:W-:Y:S01]  /*21d0*/  F2FP.PACK_AB R18, R37, R18 ;  /* 0x000000122512723e */ /* 0x000fe200000000ff */
[----:B------:R-:W-:Y:S01]  /*21e0*/  FFMA.FTZ R51, R14, 1.4426950216293334961, R13 ;  /* 0x3fb8aa3b0e337823 */ /* 0x000fe2000001000d */
[----:B------:R-:W-:Y:S01]  /*21f0*/  LEA R13, R44, R11, 0x1 ;  /* 0x0000000b2c0d7211 */ /* 0x000fe200078e08ff */
[----:B------:R-:W-:Y:S01]  /*2200*/  IMAD R28, R28, 0x2, R55 ;  /* 0x000000021c1c7824 */ /* 0x000fe200078e0237 */
[----:B------:R-:W-:Y:S01]  /*2210*/  LEA R14, P5, R11, R6, 0x1 ;  /* 0x000000060b0e7211 */ /* 0x000fe200078a08ff */
[----:B------:R0:W-:Y:S01]  /*2220*/  STS.64 [R12+0x400], R18 ;  /* 0x000400120c007388 */ /* 0x0001e20000000a00 */
[----:B------:R-:W-:-:S02]  /*2230*/  FFMA.FTZ R9, R50, R21, -0.16845393180847167969 ;  /* 0xbe2c7f3032097423 */ /* 0x000fc40000010015 */
[----:B------:R-:W-:Y:S01]  /*2240*/  LEA.HI.X.SX32 R15, R11, R0, 0x1, P5 ;  /* 0x000000000b0f7211 */ /* 0x000fe200028f0eff */
[----:B------:R-:W-:Y:S01]  /*2250*/  STS.64 [R10+0x1000], R24 ;  /* 0x001000180a007388 */ /* 0x000fe20000000a00 */
[----:B------:R-:W-:Y:S01]  /*2260*/  LOP3.LUT R34, R28, 0x8, RZ, 0x3c, !PT ;  /* 0x000000081c227812 */ /* 0x000fe200078e3cff */
[----:B------:R-:W-:Y:S01]  /*2270*/  FFMA.FTZ R9, R50, R9, 0.1716887056827545166 ;  /* 0x3e2fcf2a32097423 */ /* 0x000fe20000010009 */
[C---:B------:R-:W-:Y:S01]  /*2280*/  LOP3.LUT R32, R28.reuse, 0x10, RZ, 0x3c, !PT ;  /* 0x000000101c207812 */ /* 0x040fe200078e3cff */
[----:B------:R1:W-:Y:S01]  /*2290*/  STS.64 [R10+0x1400], R22 ;  /* 0x001400160a007388 */ /* 0x0003e20000000a00 */
[----:B------:R-:W-:Y:S01]  /*22a0*/  LOP3.LUT R38, R28, 0x18, RZ, 0x3c, !PT ;  /* 0x000000181c267812 */ /* 0x000fe200078e3cff */
[----:B------:R-:W-:Y:S02]  /*22b0*/  FFMA.FTZ R9, R50, R9, -0.17900948226451873779 ;  /* 0xbe374e4332097423 */ /* 0x000fe40000010009 */
[----:B0-----:R-:W-:Y:S01]  /*22c0*/  IMAD R19, R44, 0x2, R13 ;  /* 0x000000022c137824 */ /* 0x001fe200078e020d */
[----:B------:R-:W-:Y:S01]  /*22d0*/  BAR.SYNC.DEFER_BLOCKING 0x0 ;  /* 0x0000000000007b1d */ /* 0x000fe20000010000 */
[----:B------:R-:W-:Y:S01]  /*22e0*/  LEA R12, P3, R13, R6, 0x1 ;  /* 0x000000060d0c7211 */ /* 0x000fe200078608ff */
[----:B------:R-:W-:-:S02]  /*22f0*/  FFMA.FTZ R9, R50, R9, 0.20512372255325317383 ;  /* 0x3e520bf432097423 */ /* 0x000fc40000010009 */
[----:B------:R-:W-:Y:S01]  /*2300*/  FADD R8, R8, R51 ;  /* 0x0000003308087221 */ /* 0x000fe20000000000 */
[----:B------:R-:W-:Y:S01]  /*2310*/  LEA.HI.X.SX32 R13, R13, R0, 0x1, P3 ;  /* 0x000000000d0d7211 */ /* 0x000fe200018f0eff */
[----:B------:R-:W-:Y:S01]  /*2320*/  FFMA.FTZ R9, R50, R9, -0.24046532809734344482 ;  /* 0xbe763c8b32097423 */ /* 0x000fe20000010009 */
[----:B-1----:R-:W-:Y:S02]  /*2330*/  LEA R23, R44, R19, 0x1 ;  /* 0x000000132c177211 */ /* 0x002fe400078e08ff */
[-C--:B------:R-:W-:Y:S01]  /*2340*/  LEA R10, P4, R19, R6.reuse, 0x1 ;  /* 0x00000006130a7211 */ /* 0x080fe200078808ff */
[----:B------:R-:W-:Y:S01]  /*2350*/  FFMA.FTZ R9, R50, R9, 0.28857114911079406738 ;  /* 0x3e93bf9932097423 */ /* 0x000fe20000010009 */
[----:B------:R-:W-:Y:S01]  /*2360*/  LEA R18, P3, R23, R6, 0x1 ;  /* 0x0000000617127211 */ /* 0x000fe200078608ff */
[----:B------:R-:W-:Y:S01]  /*2370*/  IMAD R25, R44, 0x2, R23 ;  /* 0x000000022c197824 */ /* 0x000fe200078e0217 */
[-C--:B------:R-:W-:Y:S01]  /*2380*/  LEA.HI.X.SX32 R11, R19, R0.reuse, 0x1, P4 ;  /* 0x00000000130b7211 */ /* 0x080fe200020f0eff */
[----:B------:R-:W-:Y:S01]  /*2390*/  FFMA.FTZ R9, R50, R9, -0.36067417263984680176 ;  /* 0xbeb8aa4932097423 */ /* 0x000fe20000010009 */
[----:B------:R-:W-:-:S02]  /*23a0*/  LEA.HI.X.SX32 R19, R23, R0, 0x1, P3 ;  /* 0x0000000017137211 */ /* 0x000fc400018f0eff */
[----:B------:R-:W-:Y:S01]  /*23b0*/  LEA R27, R44, R25, 0x1 ;  /* 0x000000192c1b7211 */ /* 0x000fe200078e08ff */
[----:B------:R-:W-:Y:S01]  /*23c0*/  FFMA.FTZ R9, R50, R9, 0.48089820146560668945 ;  /* 0x3ef6384a32097423 */ /* 0x000fe20000010009 */
[C---:B------:R-:W-:Y:S02]  /*23d0*/  LEA R20, P4, R25.reuse, R6, 0x1 ;  /* 0x0000000619147211 */ /* 0x040fe400078808ff */
[----:B------:R-:W-:Y:S01]  /*23e0*/  LEA R29, R44, R27, 0x1 ;  /* 0x0000001b2c1d7211 */ /* 0x000fe200078e08ff */
[----:B------:R-:W-:Y:S01]  /*23f0*/  FFMA.FTZ R9, R50, R9, -0.72134751081466674805 ;  /* 0xbf38aa3b32097423 */ /* 0x000fe20000010009 */
[----:B------:R-:W-:Y:S01]  /*2400*/  LEA.HI.X.SX32 R21, R25, R0, 0x1, P4 ;  /* 0x0000000019157211 */ /* 0x000fe200020f0eff */
[----:B------:R-:W-:Y:S01]  /*2410*/  LDS.64 R34, [R34] ;  /* 0x0000000022227984 */ /* 0x000fe20000000a00 */
[-C--:B------:R-:W-:Y:S01]  /*2420*/  LEA R24, P4, R29, R6.reuse, 0x1 ;  /* 0x000000061d187211 */ /* 0x080fe200078808ff */
[----:B------:R-:W-:Y:S01]  /*2430*/  IMAD R31, R44, 0x2, R29 ;  /* 0x000000022c1f7824 */ /* 0x000fe200078e021d */
[----:B------:R-:W-:Y:S01]  /*2440*/  LEA R22, P3, R27, R6, 0x1 ;  /* 0x000000061b167211 */ /* 0x000fe200078608ff */
[----:B------:R-:W-:Y:S01]  /*2450*/  LDS.64 R32, [R32] ;  /* 0x0000000020207984 */ /* 0x000fe20000000a00 */
[-C--:B------:R-:W-:Y:S01]  /*2460*/  LEA.HI.X.SX32 R25, R29, R0.reuse, 0x1, P4 ;  /* 0x000000001d197211 */ /* 0x080fe200020f0eff */
[----:B------:R-:W-:Y:S01]  /*2470*/  FMUL R9, R50, R9 ;  /* 0x0000000932097220 */ /* 0x000fe20000400000 */
[----:B------:R-:W-:Y:S01]  /*2480*/  LEA R37, R44, R31, 0x1 ;  /* 0x0000001f2c257211 */ /* 0x000fe200078e08ff */
[----:B------:R-:W0:Y:S01]  /*2490*/  LDS.64 R28, [R28] ;  /* 0x000000001c1c7984 */ /* 0x000e220000000a00 */
[----:B------:R-:W-:Y:S01]  /*24a0*/  LEA.HI.X.SX32 R23, R27, R0, 0x1, P3 ;  /* 0x000000001b177211 */ /* 0x000fe200018f0eff */
[----:B------:R-:W-:Y:S01]  /*24b0*/  FMUL R9, R50, R9 ;  /* 0x0000000932097220 */ /* 0x000fe20000400000 */
[----:B------:R-:W-:Y:S01]  /*24c0*/  LEA R41, R44, R37, 0x1 ;  /* 0x000000252c297211 */ /* 0x000fe200078e08ff */
[----:B------:R-:W1:Y:S01]  /*24d0*/  LDS.64 R38, [R38] ;  /* 0x0000000026267984 */ /* 0x000e620000000a00 */
[-C--:B------:R-:W-:Y:S01]  /*24e0*/  LEA R26, P3, R31, R6.reuse, 0x1 ;  /* 0x000000061f1a7211 */ /* 0x080fe200078608ff */
[----:B------:R-:W-:Y:S01]  /*24f0*/  FFMA.FTZ R50, R50, 1.4426950216293334961, R9 ;  /* 0x3fb8aa3b32327823 */ /* 0x000fe20000010009 */
[----:B------:R-:W-:Y:S01]  /*2500*/  LEA R36, P4, R41, R6, 0x1 ;  /* 0x0000000629247211 */ /* 0x000fe200078808ff */
[C---:B------:R-:W-:Y:S01]  /*2510*/  IMAD R43, R44.reuse, 0x2, R41 ;  /* 0x000000022c2b7824 */ /* 0x040fe200078e0229 */
[----:B------:R-:W-:Y:S01]  /*2520*/  LEA.HI.X.SX32 R27, R31, R0, 0x1, P3 ;  /* 0x000000001f1b7211 */ /* 0x000fe200018f0eff */
[----:B------:R-:W-:Y:S01]  /*2530*/  @P1 IMAD.MOV.U32 R9, RZ, RZ, 0x7f800000 ;  /* 0x7f800000ff091424 */ /* 0x000fe200078e00ff */
[----:B------:R-:W-:Y:S01]  /*2540*/  LEA R30, P3, R37, R6, 0x1 ;  /* 0x00000006251e7211 */ /* 0x000fe200078608ff */
[----:B------:R-:W-:Y:S01]  /*2550*/  FADD R7, R7, R50 ;  /* 0x0000003207077221 */ /* 0x000fe20000000000 */
[----:B------:R-:W-:Y:S01]  /*2560*/  LEA R45, R44, R43, 0x1 ;  /* 0x0000002b2c2d7211 */ /* 0x000fe200078e08ff */
[----:B------:R-:W-:Y:S01]  /*2570*/  @P1 FFMA.FTZ R7, R4, R9, +INF ;  /* 0x7f80000004071423 */ /* 0x000fe20000010009 */
[----:B------:R-:W-:-:S02]  /*2580*/  LEA.HI.X.SX32 R31, R37, R0, 0x1, P3 ;  /* 0x00000000251f7211 */ /* 0x000fc400018f0eff */
[C---:B------:R-:W-:Y:S02]  /*2590*/  LEA R47, R44.reuse, R45, 0x1 ;  /* 0x0000002d2c2f7211 */ /* 0x040fe400078e08ff */
[----:B------:R-:W-:Y:S02]  /*25a0*/  LEA.HI.X.SX32 R37, R41, R0, 0x1, P4 ;  /* 0x0000000029257211 */ /* 0x000fe400020f0eff */
[-C--:B------:R-:W-:Y:S01]  /*25b0*/  LEA R40, P3, R43, R6.reuse, 0x1 ;  /* 0x000000062b287211 */ /* 0x080fe200078608ff */
[C---:B------:R-:W-:Y:S01]  /*25c0*/  IMAD R49, R44.reuse, 0x2, R47 ;  /* 0x000000022c317824 */ /* 0x040fe200078e022f */
[----:B------:R-:W-:Y:S02]  /*25d0*/  LEA R42, P4, R45, R6, 0x1 ;  /* 0x000000062d2a7211 */ /* 0x000fe400078808ff */
[----:B------:R-:W-:Y:S02]  /*25e0*/  LEA.HI.X.SX32 R41, R43, R0, 0x1, P3 ;  /* 0x000000002b297211 */ /* 0x000fe400018f0eff */
[----:B------:R-:W-:-:S02]  /*25f0*/  LEA R53, R44, R49, 0x1 ;  /* 0x000000312c357211 */ /* 0x000fc400078e08ff */
[----:B------:R-:W-:Y:S02]  /*2600*/  LEA.HI.X.SX32 R43, R45, R0, 0x1, P4 ;  /* 0x000000002d2b7211 */ /* 0x000fe400020f0eff */
[-C--:B------:R-:W-:Y:S02]  /*2610*/  LEA R44, P4, R49, R6.reuse, 0x1 ;  /* 0x00000006312c7211 */ /* 0x080fe400078808ff */
[-C--:B------:R-:W-:Y:S02]  /*2620*/  LEA R46, P3, R47, R6.reuse, 0x1 ;  /* 0x000000062f2e7211 */ /* 0x080fe400078608ff */
[----:B------:R-:W-:Y:S02]  /*2630*/  LEA R48, P5, R53, R6, 0x1 ;  /* 0x0000000635307211 */ /* 0x000fe400078a08ff */
[-C--:B------:R-:W-:Y:S02]  /*2640*/  LEA.HI.X.SX32 R45, R49, R0.reuse, 0x1, P4 ;  /* 0x00000000312d7211 */ /* 0x080fe400020f0eff */
[-C--:B------:R-:W-:Y:S01]  /*2650*/  LEA.HI.X.SX32 R47, R47, R0.reuse, 0x1, P3 ;  /* 0x000000002f2f7211 */ /* 0x080fe200018f0eff */
[----:B0-----:R-:W-:Y:S01]  /*2660*/  STG.E.U16 [R16.64], R28 ;  /* 0x0000001c10007986 */ /* 0x001fe2000c101504 */
[----:B------:R-:W-:-:S02]  /*2670*/  LEA.HI.X.SX32 R49, R53, R0, 0x1, P5 ;  /* 0x0000000035317211 */ /* 0x000fc400028f0eff */
[----:B------:R-:W-:Y:S01]  /*2680*/  @P2 MOV R0, 0x7f800000 ;  /* 0x7f80000000002802 */ /* 0x000fe20000000f00 */
[----:B------:R-:W-:Y:S01]  /*2690*/  STG.E.U16 [R14.64], R34 ;  /* 0x000000220e007986 */ /* 0x000fe2000c101504 */
[----:B------:R-:W-:Y:S02]  /*26a0*/  PRMT R9, R28, 0x7632, R9 ;  /* 0x000076321c097816 */ /* 0x000fe40000000009 */
[----:B------:R-:W-:Y:S01]  /*26b0*/  PRMT R6, R33, 0x7632, R6 ;  /* 0x0000763221067816 */ /* 0x000fe20000000006 */
[----:B------:R-:W-:Y:S01]  /*26c0*/  @P2 FFMA.FTZ R8, R3, R0, +INF ;  /* 0x7f80000003082423 */ /* 0x000fe20000010000 */
[----:B------:R-:W-:Y:S01]  /*26d0*/  STG.E.U16 [R12.64], R32 ;  /* 0x000000200c007986 */ /* 0x000fe2000c101504 */
[----:B------:R-:W-:Y:S02]  /*26e0*/  PRMT R0, R34, 0x7632, R0 ;  /* 0x0000763222007816 */ /* 0x000fe40000000000 */
[----:B------:R-:W-:Y:S01]  /*26f0*/  FSETP.NEU.AND P2, PT, R4, RZ, PT ;  /* 0x000000ff0400720b */ /* 0x000fe20003f4d000 */
[----:B-1----:R0:W-:Y:S01]  /*2700*/  STG.E.U16 [R10.64], R38 ;  /* 0x000000260a007986 */ /* 0x0021e2000c101504 */
[----:B------:R-:W-:-:S02]  /*2710*/  PRMT R4, R38, 0x7632, R4 ;  /* 0x0000763226047816 */ /* 0x000fc40000000004 */
[----:B------:R-:W-:Y:S01]  /*2720*/  FSETP.NEU.AND P3, PT, R3, RZ, PT ;  /* 0x000000ff0300720b */ /* 0x000fe20003f6d000 */
[----:B------:R1:W-:Y:S03]  /*2730*/  STG.E.U16 [R18.64], R9 ;  /* 0x0000000912007986 */ /* 0x0003e6000c101504 */
[----:B------:R-:W-:Y:S01]  /*2740*/  FSEL R3, R8, -INF , P3 ;  /* 0xff80000008037808 */ /* 0x000fe20001800000 */
[----:B------:R2:W-:Y:S01]  /*2750*/  STG.E.U16 [R20.64], R0 ;  /* 0x0000000014007986 */ /* 0x0005e2000c101504 */
[----:B0-----:R-:W-:-:S03]  /*2760*/  PRMT R11, R32, 0x7632, R11 ;  /* 0x00007632200b7816 */ /* 0x001fc6000000000b */
[----:B------:R-:W-:Y:S01]  /*2770*/  FFMA R60, R3, 0.69314718246459960938, R60 ;  /* 0x3f317218033c7823 */ /* 0x000fe2000000003c */
[----:B-1----:R-:W-:Y:S01]  /*2780*/  PRMT R9, R39, 0x7632, R9 ;  /* 0x0000763227097816 */ /* 0x002fe20000000009 */
[----:B------:R0:W-:Y:S01]  /*2790*/  STG.E.U16 [R22.64], R11 ;  /* 0x0000000b16007986 */ /* 0x0001e2000c101504 */
[----:B--2---:R-:W-:-:S03]  /*27a0*/  PRMT R21, R29, 0x7632, R21 ;  /* 0x000076321d157816 */ /* 0x004fc60000000015 */
[----:B------:R1:W-:Y:S01]  /*27b0*/  STG.E.U16 [R24.64], R4 ;  /* 0x0000000418007986 */ /* 0x0003e2000c101504 */
[----:B------:R-:W-:-:S03]  /*27c0*/  FSEL R0, R7, -INF , P2 ;  /* 0xff80000007007808 */ /* 0x000fc60001000000 */
[----:B------:R1:W-:Y:S02]  /*27d0*/  STG.E.U16 [R26.64], R29 ;  /* 0x0000001d1a007986 */ /* 0x0003e4000c101504 */
[----:B------:R-:W-:Y:S01]  /*27e0*/  FFMA R61, R0, 0.69314718246459960938, R61 ;  /* 0x3f317218003d7823 */ /* 0x000fe2000000003d */
[----:B0-----:R-:W-:Y:S01]  /*27f0*/  PRMT R23, R35, 0x7632, R23 ;  /* 0x0000763223177816 */ /* 0x001fe20000000017 */
[----:B------:R1:W-:Y:S04]  /*2800*/  STG.E.U16 [R30.64], R35 ;  /* 0x000000231e007986 */ /* 0x0003e8000c101504 */
[----:B------:R1:W-:Y:S04]  /*2810*/  STG.E.U16 [R36.64], R33 ;  /* 0x0000002124007986 */ /* 0x0003e8000c101504 */
[----:B------:R1:W-:Y:S04]  /*2820*/  STG.E.U16 [R40.64], R39 ;  /* 0x0000002728007986 */ /* 0x0003e8000c101504 */
[----:B------:R1:W-:Y:S04]  /*2830*/  STG.E.U16 [R42.64], R21 ;  /* 0x000000152a007986 */ /* 0x0003e8000c101504 */
[----:B------:R1:W-:Y:S04]  /*2840*/  STG.E.U16 [R46.64], R23 ;  /* 0x000000172e007986 */ /* 0x0003e8000c101504 */
[----:B------:R1:W-:Y:S04]  /*2850*/  STG.E.U16 [R44.64], R6 ;  /* 0x000000062c007986 */ /* 0x0003e8000c101504 */
[----:B------:R1:W-:Y:S04]  /*2860*/  STG.E.U16 [R48.64], R9 ;  /* 0x0000000930007986 */ /* 0x0003e8000c101504 */
[----:B------:R-:W-:Y:S06]  /*2870*/  BAR.SYNC.DEFER_BLOCKING 0x0 ;  /* 0x0000000000007b1d */ /* 0x000fec0000010000 */
[----:B------:R1:W-:Y:S04]  /*2880*/  STS.64 [R56], R60 ;  /* 0x0000003c38007388 */ /* 0x0003e80000000a00 */
[----:B------:R-:W-:Y:S06]  /*2890*/  BAR.SYNC.DEFER_BLOCKING 0x0 ;  /* 0x0000000000007b1d */ /* 0x000fec0000010000 */
[----:B------:R-:W-:Y:S05]  /*28a0*/  @P0 EXIT ;  /* 0x000000000000094d */ /* 0x000fea0003800000 */
[----:B-1----:R-:W0:Y:S01]  /*28b0*/  LDS R5, [R5] ;  /* 0x0000000005057984 */ /* 0x002e220000000800 */
[----:B------:R-:W-:Y:S01]  /*28c0*/  IMAD R2, R2, c[0x0][0x1cc], RZ ;  /* 0x0000730002027a24 */ /* 0x000fe200078e02ff */
[C---:B------:R-:W-:Y:S01]  /*28d0*/  SHF.L.U32 R4, R59.reuse, 0x2, RZ ;  /* 0x000000023b047819 */ /* 0x040fe200000006ff */
[----:B------:R-:W-:-:S03]  /*28e0*/  IMAD.HI R59, R59, 0x4, RZ ;  /* 0x000000043b3b7827 */ /* 0x000fc600078e02ff */
[C---:B------:R-:W-:Y:S01]  /*28f0*/  SHF.L.U32 R3, R2.reuse, 0x2, RZ ;  /* 0x0000000202037819 */ /* 0x040fe200000006ff */
[----:B------:R-:W-:-:S03]  /*2900*/  IMAD.HI R0, R2, 0x4, RZ ;  /* 0x0000000402007827 */ /* 0x000fc600078e02ff */
[----:B------:R-:W-:-:S04]  /*2910*/  IADD3 R2, P0, P1, R4, c[0x0][0x180], R3 ;  /* 0x0000600004027a10 */ /* 0x000fc8000791e003 */
[----:B------:R-:W-:-:S05]  /*2920*/  IADD3.X R3, R59, c[0x0][0x184], R0, P0, P1 ;  /* 0x000061003b037a10 */ /* 0x000fca00007e2400 */
[----:B0-----:R-:W-:Y:S01]  /*2930*/  STG.E [R2.64], R5 ;  /* 0x0000000502007986 */ /* 0x001fe2000c101904 */
[----:B------:R-:W-:Y:S05]  /*2940*/  EXIT ;  /* 0x000000000000794d */ /* 0x000fea0003800000 */
.L_x_2:
[----:B------:R-:W-:-:S00]  /*2950*/  BRA `(.L_x_2) ;  /* 0xfffffff000007947 */ /* 0x000fc0000383ffff */
[----:B------:R-:W-:-:S00]  /*2960*/  NOP ;  /* 0x0000000000007918 */ /* 0x000fc00000000000 */
        /* <DEDUP_REMOVED lines=9> */
.L_x_3:


//--------------------- .nv.global.init           --------------------------
	.section	.nv.global.init,"aw",@progbits
.nv.global.init:
	.type		_$_str,@object
	.size		_$_str,(.L_0 - _$_str)
_$_str:
        /*0000*/ 	.byte	0x5f, 0x5f, 0x43, 0x55, 0x44, 0x41, 0x5f, 0x46, 0x54, 0x5a, 0x00
.L_0:


//--------------------- .nv.shared.attn_fwd       --------------------------
	.section	.nv.shared.attn_fwd,"aw",@nobits
	.sectionflags	@""
	.align	16
